//
// Generated by NVIDIA NVVM Compiler
//
// Compiler Build ID: CL-36424714
// Cuda compilation tools, release 13.0, V13.0.88
// Based on NVVM 20.0.0
//

.version 9.0
.target sm_100
.address_size 64

	// .globl	_Z6reducePiS_S_i
// _ZZ6reducePiS_S_iE5sdata has been demoted
// _ZZ13_lenet_fusionILi500EEvPfPKfS2_S2_S2_S0_S0_S0_S0_S0_S0_PiiE4in_s has been demoted
// _ZZ13_lenet_fusionILi500EEvPfPKfS2_S2_S2_S0_S0_S0_S0_S0_S0_PiiE9in_pool_s has been demoted
// _ZZ13_lenet_fusionILi500EEvPfPKfS2_S2_S2_S0_S0_S0_S0_S0_S0_PiiE5ker_s has been demoted
// _ZZ13_lenet_fusionILi500EEvPfPKfS2_S2_S2_S0_S0_S0_S0_S0_S0_PiiE11output_pool has been demoted
// _ZZ13_lenet_fusionILi500EEvPfPKfS2_S2_S2_S0_S0_S0_S0_S0_S0_PiiE12output_pool2 has been demoted
// _ZZ13_lenet_fusionILi500EEvPfPKfS2_S2_S2_S0_S0_S0_S0_S0_S0_PiiE1y has been demoted
// _ZZ13_lenet_fusionILi500EEvPfPKfS2_S2_S2_S0_S0_S0_S0_S0_S0_PiiE2y1 has been demoted
// _ZZ13_lenet_fusionILi500EEvPfPKfS2_S2_S2_S0_S0_S0_S0_S0_S0_PiiE3out has been demoted

.visible .entry _Z6reducePiS_S_i(
	.param .u64 .ptr .align 1 _Z6reducePiS_S_i_param_0,
	.param .u64 .ptr .align 1 _Z6reducePiS_S_i_param_1,
	.param .u64 .ptr .align 1 _Z6reducePiS_S_i_param_2,
	.param .u32 _Z6reducePiS_S_i_param_3
)
{
	.reg .pred 	%p<10>;
	.reg .b32 	%r<22>;
	.reg .b32 	%f<27>;
	.reg .b64 	%rd<15>;
	// demoted variable
	.shared .align 4 .b8 _ZZ6reducePiS_S_iE5sdata[1024];
	ld.param.u64 	%rd4, [_Z6reducePiS_S_i_param_0];
	ld.param.u64 	%rd5, [_Z6reducePiS_S_i_param_1];
	ld.param.u64 	%rd3, [_Z6reducePiS_S_i_param_2];
	ld.param.u32 	%r9, [_Z6reducePiS_S_i_param_3];
	cvta.to.global.u64 	%rd1, %rd5;
	cvta.to.global.u64 	%rd2, %rd4;
	mov.u32 	%r1, %tid.x;
	mov.u32 	%r2, %ctaid.x;
	mov.u32 	%r21, %ntid.x;
	mul.lo.s32 	%r10, %r21, %r2;
	shl.b32 	%r11, %r10, 1;
	add.s32 	%r4, %r11, %r1;
	setp.ge.u32 	%p1, %r4, %r9;
	shl.b32 	%r12, %r1, 2;
	mov.u32 	%r13, _ZZ6reducePiS_S_iE5sdata;
	add.s32 	%r5, %r13, %r12;
	@%p1 bra 	$L__BB0_2;
	mul.wide.u32 	%rd6, %r4, 4;
	add.s64 	%rd7, %rd2, %rd6;
	ld.global.u32 	%r14, [%rd7];
	add.s64 	%rd8, %rd1, %rd6;
	ld.global.u32 	%r15, [%rd8];
	setp.eq.s32 	%p2, %r14, %r15;
	selp.f32 	%f1, 0f3F800000, 0f00000000, %p2;
	st.shared.f32 	[%r5], %f1;
$L__BB0_2:
	add.s32 	%r6, %r4, %r21;
	setp.ge.u32 	%p3, %r6, %r9;
	@%p3 bra 	$L__BB0_4;
	mul.wide.u32 	%rd9, %r6, 4;
	add.s64 	%rd10, %rd2, %rd9;
	ld.global.u32 	%r16, [%rd10];
	add.s64 	%rd11, %rd1, %rd9;
	ld.global.u32 	%r17, [%rd11];
	setp.eq.s32 	%p4, %r16, %r17;
	selp.f32 	%f2, 0f3F800000, 0f00000000, %p4;
	ld.shared.f32 	%f3, [%r5];
	add.f32 	%f4, %f3, %f2;
	st.shared.f32 	[%r5], %f4;
$L__BB0_4:
	bar.sync 	0;
	setp.lt.u32 	%p5, %r21, 66;
	@%p5 bra 	$L__BB0_8;
$L__BB0_5:
	shr.u32 	%r8, %r21, 1;
	setp.ge.u32 	%p6, %r1, %r8;
	@%p6 bra 	$L__BB0_7;
	shl.b32 	%r18, %r8, 2;
	add.s32 	%r19, %r5, %r18;
	ld.shared.f32 	%f5, [%r19];
	ld.shared.f32 	%f6, [%r5];
	add.f32 	%f7, %f5, %f6;
	st.shared.f32 	[%r5], %f7;
$L__BB0_7:
	bar.sync 	0;
	setp.gt.u32 	%p7, %r21, 131;
	mov.u32 	%r21, %r8;
	@%p7 bra 	$L__BB0_5;
$L__BB0_8:
	setp.gt.u32 	%p8, %r1, 31;
	@%p8 bra 	$L__BB0_11;
	ld.volatile.shared.f32 	%f8, [%r5+128];
	ld.volatile.shared.f32 	%f9, [%r5];
	add.f32 	%f10, %f8, %f9;
	st.volatile.shared.f32 	[%r5], %f10;
	ld.volatile.shared.f32 	%f11, [%r5+64];
	ld.volatile.shared.f32 	%f12, [%r5];
	add.f32 	%f13, %f11, %f12;
	st.volatile.shared.f32 	[%r5], %f13;
	ld.volatile.shared.f32 	%f14, [%r5+32];
	ld.volatile.shared.f32 	%f15, [%r5];
	add.f32 	%f16, %f14, %f15;
	st.volatile.shared.f32 	[%r5], %f16;
	ld.volatile.shared.f32 	%f17, [%r5+16];
	ld.volatile.shared.f32 	%f18, [%r5];
	add.f32 	%f19, %f17, %f18;
	st.volatile.shared.f32 	[%r5], %f19;
	ld.volatile.shared.f32 	%f20, [%r5+8];
	ld.volatile.shared.f32 	%f21, [%r5];
	add.f32 	%f22, %f20, %f21;
	st.volatile.shared.f32 	[%r5], %f22;
	ld.volatile.shared.f32 	%f23, [%r5+4];
	ld.volatile.shared.f32 	%f24, [%r5];
	add.f32 	%f25, %f23, %f24;
	st.volatile.shared.f32 	[%r5], %f25;
	setp.ne.s32 	%p9, %r1, 0;
	@%p9 bra 	$L__BB0_11;
	ld.shared.f32 	%f26, [_ZZ6reducePiS_S_iE5sdata];
	cvt.rzi.s32.f32 	%r20, %f26;
	cvta.to.global.u64 	%rd12, %rd3;
	mul.wide.u32 	%rd13, %r2, 4;
	add.s64 	%rd14, %rd12, %rd13;
	st.global.u32 	[%rd14], %r20;
$L__BB0_11:
	ret;

}
	// .globl	_Z13_lenet_fusionILi500EEvPfPKfS2_S2_S2_S0_S0_S0_S0_S0_S0_Pii
.visible .entry _Z13_lenet_fusionILi500EEvPfPKfS2_S2_S2_S0_S0_S0_S0_S0_S0_Pii(
	.param .u64 .ptr .align 1 _Z13_lenet_fusionILi500EEvPfPKfS2_S2_S2_S0_S0_S0_S0_S0_S0_Pii_param_0,
	.param .u64 .ptr .align 1 _Z13_lenet_fusionILi500EEvPfPKfS2_S2_S2_S0_S0_S0_S0_S0_S0_Pii_param_1,
	.param .u64 .ptr .align 1 _Z13_lenet_fusionILi500EEvPfPKfS2_S2_S2_S0_S0_S0_S0_S0_S0_Pii_param_2,
	.param .u64 .ptr .align 1 _Z13_lenet_fusionILi500EEvPfPKfS2_S2_S2_S0_S0_S0_S0_S0_S0_Pii_param_3,
	.param .u64 .ptr .align 1 _Z13_lenet_fusionILi500EEvPfPKfS2_S2_S2_S0_S0_S0_S0_S0_S0_Pii_param_4,
	.param .u64 .ptr .align 1 _Z13_lenet_fusionILi500EEvPfPKfS2_S2_S2_S0_S0_S0_S0_S0_S0_Pii_param_5,
	.param .u64 .ptr .align 1 _Z13_lenet_fusionILi500EEvPfPKfS2_S2_S2_S0_S0_S0_S0_S0_S0_Pii_param_6,
	.param .u64 .ptr .align 1 _Z13_lenet_fusionILi500EEvPfPKfS2_S2_S2_S0_S0_S0_S0_S0_S0_Pii_param_7,
	.param .u64 .ptr .align 1 _Z13_lenet_fusionILi500EEvPfPKfS2_S2_S2_S0_S0_S0_S0_S0_S0_Pii_param_8,
	.param .u64 .ptr .align 1 _Z13_lenet_fusionILi500EEvPfPKfS2_S2_S2_S0_S0_S0_S0_S0_S0_Pii_param_9,
	.param .u64 .ptr .align 1 _Z13_lenet_fusionILi500EEvPfPKfS2_S2_S2_S0_S0_S0_S0_S0_S0_Pii_param_10,
	.param .u64 .ptr .align 1 _Z13_lenet_fusionILi500EEvPfPKfS2_S2_S2_S0_S0_S0_S0_S0_S0_Pii_param_11,
	.param .u32 _Z13_lenet_fusionILi500EEvPfPKfS2_S2_S2_S0_S0_S0_S0_S0_S0_Pii_param_12
)
{
	.reg .pred 	%p<192>;
	.reg .b32 	%r<406>;
	.reg .b32 	%f<1100>;
	.reg .b64 	%rd<119>;
	// demoted variable
	.shared .align 4 .b8 _ZZ13_lenet_fusionILi500EEvPfPKfS2_S2_S2_S0_S0_S0_S0_S0_S0_PiiE4in_s[18816];
	// demoted variable
	.shared .align 4 .b8 _ZZ13_lenet_fusionILi500EEvPfPKfS2_S2_S2_S0_S0_S0_S0_S0_S0_PiiE9in_pool_s[3136];
	// demoted variable
	.shared .align 4 .b8 _ZZ13_lenet_fusionILi500EEvPfPKfS2_S2_S2_S0_S0_S0_S0_S0_S0_PiiE5ker_s[100];
	// demoted variable
	.shared .align 4 .b8 _ZZ13_lenet_fusionILi500EEvPfPKfS2_S2_S2_S0_S0_S0_S0_S0_S0_PiiE11output_pool[3456];
	// demoted variable
	.shared .align 4 .b8 _ZZ13_lenet_fusionILi500EEvPfPKfS2_S2_S2_S0_S0_S0_S0_S0_S0_PiiE12output_pool2[1024];
	// demoted variable
	.shared .align 4 .b8 _ZZ13_lenet_fusionILi500EEvPfPKfS2_S2_S2_S0_S0_S0_S0_S0_S0_PiiE1y[480];
	// demoted variable
	.shared .align 4 .b8 _ZZ13_lenet_fusionILi500EEvPfPKfS2_S2_S2_S0_S0_S0_S0_S0_S0_PiiE2y1[336];
	// demoted variable
	.shared .align 4 .b8 _ZZ13_lenet_fusionILi500EEvPfPKfS2_S2_S2_S0_S0_S0_S0_S0_S0_PiiE3out[40];
	ld.param.u64 	%rd28, [_Z13_lenet_fusionILi500EEvPfPKfS2_S2_S2_S0_S0_S0_S0_S0_S0_Pii_param_0];
	ld.param.u64 	%rd29, [_Z13_lenet_fusionILi500EEvPfPKfS2_S2_S2_S0_S0_S0_S0_S0_S0_Pii_param_1];
	ld.param.u64 	%rd34, [_Z13_lenet_fusionILi500EEvPfPKfS2_S2_S2_S0_S0_S0_S0_S0_S0_Pii_param_2];
	ld.param.u64 	%rd30, [_Z13_lenet_fusionILi500EEvPfPKfS2_S2_S2_S0_S0_S0_S0_S0_S0_Pii_param_3];
	ld.param.u64 	%rd31, [_Z13_lenet_fusionILi500EEvPfPKfS2_S2_S2_S0_S0_S0_S0_S0_S0_Pii_param_4];
	ld.param.u64 	%rd35, [_Z13_lenet_fusionILi500EEvPfPKfS2_S2_S2_S0_S0_S0_S0_S0_S0_Pii_param_5];
	ld.param.u64 	%rd36, [_Z13_lenet_fusionILi500EEvPfPKfS2_S2_S2_S0_S0_S0_S0_S0_S0_Pii_param_6];
	ld.param.u64 	%rd37, [_Z13_lenet_fusionILi500EEvPfPKfS2_S2_S2_S0_S0_S0_S0_S0_S0_Pii_param_7];
	ld.param.u64 	%rd38, [_Z13_lenet_fusionILi500EEvPfPKfS2_S2_S2_S0_S0_S0_S0_S0_S0_Pii_param_8];
	ld.param.u64 	%rd39, [_Z13_lenet_fusionILi500EEvPfPKfS2_S2_S2_S0_S0_S0_S0_S0_S0_Pii_param_9];
	ld.param.u64 	%rd32, [_Z13_lenet_fusionILi500EEvPfPKfS2_S2_S2_S0_S0_S0_S0_S0_S0_Pii_param_11];
	ld.param.u32 	%r55, [_Z13_lenet_fusionILi500EEvPfPKfS2_S2_S2_S0_S0_S0_S0_S0_S0_Pii_param_12];
	cvta.to.global.u64 	%rd1, %rd34;
	cvta.to.global.u64 	%rd116, %rd35;
	cvta.to.global.u64 	%rd118, %rd38;
	cvta.to.global.u64 	%rd117, %rd37;
	cvta.to.global.u64 	%rd5, %rd36;
	cvta.to.global.u64 	%rd6, %rd39;
	mov.u32 	%r56, %ctaid.x;
	mad.lo.s32 	%r1, %r55, 500, %r56;
	// begin inline asm
	mov.u64 	%rd33, %clock64;
	// end inline asm
	mov.u32 	%r2, %tid.y;
	mov.u32 	%r57, %tid.x;
	max.u32 	%r58, %r2, %r57;
	setp.gt.u32 	%p4, %r58, 27;
	mov.u32 	%r59, _ZZ13_lenet_fusionILi500EEvPfPKfS2_S2_S2_S0_S0_S0_S0_S0_S0_PiiE4in_s;
	mad.lo.s32 	%r60, %r2, 112, %r59;
	shl.b32 	%r61, %r57, 2;
	add.s32 	%r4, %r60, %r61;
	@%p4 bra 	$L__BB1_2;
	mul.lo.s32 	%r62, %r1, 784;
	cvt.s64.s32 	%rd40, %r62;
	cvta.to.global.u64 	%rd41, %rd28;
	mad.lo.s32 	%r63, %r2, 28, %r57;
	cvt.u64.u32 	%rd42, %r63;
	add.s64 	%rd43, %rd40, %rd42;
	shl.b64 	%rd44, %rd43, 2;
	add.s64 	%rd45, %rd41, %rd44;
	ld.global.f32 	%f89, [%rd45];
	st.shared.f32 	[%r4], %f89;
$L__BB1_2:
	setp.lt.u32 	%p1, %r58, 5;
	setp.gt.u32 	%p5, %r58, 4;
	mad.lo.s32 	%r5, %r2, 5, %r57;
	mov.u32 	%r65, _ZZ13_lenet_fusionILi500EEvPfPKfS2_S2_S2_S0_S0_S0_S0_S0_S0_PiiE5ker_s;
	mad.lo.s32 	%r66, %r2, 20, %r65;
	add.s32 	%r6, %r66, %r61;
	setp.lt.u32 	%p2, %r58, 24;
	setp.lt.u32 	%p3, %r58, 12;
	shl.b32 	%r7, %r57, 1;
	ld.global.nc.f32 	%f1, [%rd1];
	cvta.to.global.u64 	%rd46, %rd29;
	mul.wide.u32 	%rd47, %r5, 4;
	add.s64 	%rd7, %rd46, %rd47;
	@%p5 bra 	$L__BB1_4;
	ld.global.nc.f32 	%f90, [%rd7];
	st.shared.f32 	[%r6], %f90;
$L__BB1_4:
	bar.sync 	0;
	mov.f32 	%f1079, 0f00000000;
	not.pred 	%p6, %p2;
	@%p6 bra 	$L__BB1_6;
	ld.shared.f32 	%f92, [%r4];
	ld.shared.f32 	%f93, [_ZZ13_lenet_fusionILi500EEvPfPKfS2_S2_S2_S0_S0_S0_S0_S0_S0_PiiE5ker_s];
	fma.rn.f32 	%f94, %f92, %f93, 0f00000000;
	ld.shared.f32 	%f95, [%r4+4];
	ld.shared.f32 	%f96, [_ZZ13_lenet_fusionILi500EEvPfPKfS2_S2_S2_S0_S0_S0_S0_S0_S0_PiiE5ker_s+4];
	fma.rn.f32 	%f97, %f95, %f96, %f94;
	ld.shared.f32 	%f98, [%r4+8];
	ld.shared.f32 	%f99, [_ZZ13_lenet_fusionILi500EEvPfPKfS2_S2_S2_S0_S0_S0_S0_S0_S0_PiiE5ker_s+8];
	fma.rn.f32 	%f100, %f98, %f99, %f97;
	ld.shared.f32 	%f101, [%r4+12];
	ld.shared.f32 	%f102, [_ZZ13_lenet_fusionILi500EEvPfPKfS2_S2_S2_S0_S0_S0_S0_S0_S0_PiiE5ker_s+12];
	fma.rn.f32 	%f103, %f101, %f102, %f100;
	ld.shared.f32 	%f104, [%r4+16];
	ld.shared.f32 	%f105, [_ZZ13_lenet_fusionILi500EEvPfPKfS2_S2_S2_S0_S0_S0_S0_S0_S0_PiiE5ker_s+16];
	fma.rn.f32 	%f106, %f104, %f105, %f103;
	ld.shared.f32 	%f107, [%r4+112];
	ld.shared.f32 	%f108, [_ZZ13_lenet_fusionILi500EEvPfPKfS2_S2_S2_S0_S0_S0_S0_S0_S0_PiiE5ker_s+20];
	fma.rn.f32 	%f109, %f107, %f108, %f106;
	ld.shared.f32 	%f110, [%r4+116];
	ld.shared.f32 	%f111, [_ZZ13_lenet_fusionILi500EEvPfPKfS2_S2_S2_S0_S0_S0_S0_S0_S0_PiiE5ker_s+24];
	fma.rn.f32 	%f112, %f110, %f111, %f109;
	ld.shared.f32 	%f113, [%r4+120];
	ld.shared.f32 	%f114, [_ZZ13_lenet_fusionILi500EEvPfPKfS2_S2_S2_S0_S0_S0_S0_S0_S0_PiiE5ker_s+28];
	fma.rn.f32 	%f115, %f113, %f114, %f112;
	ld.shared.f32 	%f116, [%r4+124];
	ld.shared.f32 	%f117, [_ZZ13_lenet_fusionILi500EEvPfPKfS2_S2_S2_S0_S0_S0_S0_S0_S0_PiiE5ker_s+32];
	fma.rn.f32 	%f118, %f116, %f117, %f115;
	ld.shared.f32 	%f119, [%r4+128];
	ld.shared.f32 	%f120, [_ZZ13_lenet_fusionILi500EEvPfPKfS2_S2_S2_S0_S0_S0_S0_S0_S0_PiiE5ker_s+36];
	fma.rn.f32 	%f121, %f119, %f120, %f118;
	ld.shared.f32 	%f122, [%r4+224];
	ld.shared.f32 	%f123, [_ZZ13_lenet_fusionILi500EEvPfPKfS2_S2_S2_S0_S0_S0_S0_S0_S0_PiiE5ker_s+40];
	fma.rn.f32 	%f124, %f122, %f123, %f121;
	ld.shared.f32 	%f125, [%r4+228];
	ld.shared.f32 	%f126, [_ZZ13_lenet_fusionILi500EEvPfPKfS2_S2_S2_S0_S0_S0_S0_S0_S0_PiiE5ker_s+44];
	fma.rn.f32 	%f127, %f125, %f126, %f124;
	ld.shared.f32 	%f128, [%r4+232];
	ld.shared.f32 	%f129, [_ZZ13_lenet_fusionILi500EEvPfPKfS2_S2_S2_S0_S0_S0_S0_S0_S0_PiiE5ker_s+48];
	fma.rn.f32 	%f130, %f128, %f129, %f127;
	ld.shared.f32 	%f131, [%r4+236];
	ld.shared.f32 	%f132, [_ZZ13_lenet_fusionILi500EEvPfPKfS2_S2_S2_S0_S0_S0_S0_S0_S0_PiiE5ker_s+52];
	fma.rn.f32 	%f133, %f131, %f132, %f130;
	ld.shared.f32 	%f134, [%r4+240];
	ld.shared.f32 	%f135, [_ZZ13_lenet_fusionILi500EEvPfPKfS2_S2_S2_S0_S0_S0_S0_S0_S0_PiiE5ker_s+56];
	fma.rn.f32 	%f136, %f134, %f135, %f133;
	ld.shared.f32 	%f137, [%r4+336];
	ld.shared.f32 	%f138, [_ZZ13_lenet_fusionILi500EEvPfPKfS2_S2_S2_S0_S0_S0_S0_S0_S0_PiiE5ker_s+60];
	fma.rn.f32 	%f139, %f137, %f138, %f136;
	ld.shared.f32 	%f140, [%r4+340];
	ld.shared.f32 	%f141, [_ZZ13_lenet_fusionILi500EEvPfPKfS2_S2_S2_S0_S0_S0_S0_S0_S0_PiiE5ker_s+64];
	fma.rn.f32 	%f142, %f140, %f141, %f139;
	ld.shared.f32 	%f143, [%r4+344];
	ld.shared.f32 	%f144, [_ZZ13_lenet_fusionILi500EEvPfPKfS2_S2_S2_S0_S0_S0_S0_S0_S0_PiiE5ker_s+68];
	fma.rn.f32 	%f145, %f143, %f144, %f142;
	ld.shared.f32 	%f146, [%r4+348];
	ld.shared.f32 	%f147, [_ZZ13_lenet_fusionILi500EEvPfPKfS2_S2_S2_S0_S0_S0_S0_S0_S0_PiiE5ker_s+72];
	fma.rn.f32 	%f148, %f146, %f147, %f145;
	ld.shared.f32 	%f149, [%r4+352];
	ld.shared.f32 	%f150, [_ZZ13_lenet_fusionILi500EEvPfPKfS2_S2_S2_S0_S0_S0_S0_S0_S0_PiiE5ker_s+76];
	fma.rn.f32 	%f151, %f149, %f150, %f148;
	ld.shared.f32 	%f152, [%r4+448];
	ld.shared.f32 	%f153, [_ZZ13_lenet_fusionILi500EEvPfPKfS2_S2_S2_S0_S0_S0_S0_S0_S0_PiiE5ker_s+80];
	fma.rn.f32 	%f154, %f152, %f153, %f151;
	ld.shared.f32 	%f155, [%r4+452];
	ld.shared.f32 	%f156, [_ZZ13_lenet_fusionILi500EEvPfPKfS2_S2_S2_S0_S0_S0_S0_S0_S0_PiiE5ker_s+84];
	fma.rn.f32 	%f157, %f155, %f156, %f154;
	ld.shared.f32 	%f158, [%r4+456];
	ld.shared.f32 	%f159, [_ZZ13_lenet_fusionILi500EEvPfPKfS2_S2_S2_S0_S0_S0_S0_S0_S0_PiiE5ker_s+88];
	fma.rn.f32 	%f160, %f158, %f159, %f157;
	ld.shared.f32 	%f161, [%r4+460];
	ld.shared.f32 	%f162, [_ZZ13_lenet_fusionILi500EEvPfPKfS2_S2_S2_S0_S0_S0_S0_S0_S0_PiiE5ker_s+92];
	fma.rn.f32 	%f163, %f161, %f162, %f160;
	ld.shared.f32 	%f164, [%r4+464];
	ld.shared.f32 	%f165, [_ZZ13_lenet_fusionILi500EEvPfPKfS2_S2_S2_S0_S0_S0_S0_S0_S0_PiiE5ker_s+96];
	fma.rn.f32 	%f1079, %f164, %f165, %f163;
$L__BB1_6:
	mov.u32 	%r68, _ZZ13_lenet_fusionILi500EEvPfPKfS2_S2_S2_S0_S0_S0_S0_S0_S0_PiiE9in_pool_s;
	mad.lo.s32 	%r8, %r2, 112, %r68;
	add.s32 	%r9, %r8, %r61;
	@%p6 bra 	$L__BB1_8;
	add.f32 	%f166, %f1, %f1079;
	st.shared.f32 	[%r9], %f166;
$L__BB1_8:
	mov.u32 	%r70, _ZZ13_lenet_fusionILi500EEvPfPKfS2_S2_S2_S0_S0_S0_S0_S0_S0_PiiE11output_pool;
	mad.lo.s32 	%r71, %r2, 48, %r70;
	add.s32 	%r10, %r71, %r61;
	bar.sync 	0;
	mad.lo.s32 	%r73, %r2, 112, %r8;
	shl.b32 	%r74, %r7, 2;
	add.s32 	%r11, %r73, %r74;
	not.pred 	%p8, %p3;
	@%p8 bra 	$L__BB1_10;
	ld.shared.f32 	%f167, [%r11];
	max.f32 	%f168, %f167, 0f00000000;
	ld.shared.f32 	%f169, [%r11+4];
	max.f32 	%f170, %f168, %f169;
	ld.shared.f32 	%f171, [%r11+112];
	max.f32 	%f172, %f170, %f171;
	ld.shared.f32 	%f173, [%r11+116];
	max.f32 	%f174, %f172, %f173;
	st.shared.f32 	[%r10], %f174;
$L__BB1_10:
	ld.global.nc.f32 	%f4, [%rd1+4];
	not.pred 	%p9, %p1;
	@%p9 bra 	$L__BB1_12;
	ld.global.nc.f32 	%f175, [%rd7+100];
	st.shared.f32 	[%r6], %f175;
$L__BB1_12:
	bar.sync 	0;
	mov.f32 	%f1080, 0f00000000;
	@%p6 bra 	$L__BB1_14;
	ld.shared.f32 	%f177, [%r4];
	ld.shared.f32 	%f178, [_ZZ13_lenet_fusionILi500EEvPfPKfS2_S2_S2_S0_S0_S0_S0_S0_S0_PiiE5ker_s];
	fma.rn.f32 	%f179, %f177, %f178, 0f00000000;
	ld.shared.f32 	%f180, [%r4+4];
	ld.shared.f32 	%f181, [_ZZ13_lenet_fusionILi500EEvPfPKfS2_S2_S2_S0_S0_S0_S0_S0_S0_PiiE5ker_s+4];
	fma.rn.f32 	%f182, %f180, %f181, %f179;
	ld.shared.f32 	%f183, [%r4+8];
	ld.shared.f32 	%f184, [_ZZ13_lenet_fusionILi500EEvPfPKfS2_S2_S2_S0_S0_S0_S0_S0_S0_PiiE5ker_s+8];
	fma.rn.f32 	%f185, %f183, %f184, %f182;
	ld.shared.f32 	%f186, [%r4+12];
	ld.shared.f32 	%f187, [_ZZ13_lenet_fusionILi500EEvPfPKfS2_S2_S2_S0_S0_S0_S0_S0_S0_PiiE5ker_s+12];
	fma.rn.f32 	%f188, %f186, %f187, %f185;
	ld.shared.f32 	%f189, [%r4+16];
	ld.shared.f32 	%f190, [_ZZ13_lenet_fusionILi500EEvPfPKfS2_S2_S2_S0_S0_S0_S0_S0_S0_PiiE5ker_s+16];
	fma.rn.f32 	%f191, %f189, %f190, %f188;
	ld.shared.f32 	%f192, [%r4+112];
	ld.shared.f32 	%f193, [_ZZ13_lenet_fusionILi500EEvPfPKfS2_S2_S2_S0_S0_S0_S0_S0_S0_PiiE5ker_s+20];
	fma.rn.f32 	%f194, %f192, %f193, %f191;
	ld.shared.f32 	%f195, [%r4+116];
	ld.shared.f32 	%f196, [_ZZ13_lenet_fusionILi500EEvPfPKfS2_S2_S2_S0_S0_S0_S0_S0_S0_PiiE5ker_s+24];
	fma.rn.f32 	%f197, %f195, %f196, %f194;
	ld.shared.f32 	%f198, [%r4+120];
	ld.shared.f32 	%f199, [_ZZ13_lenet_fusionILi500EEvPfPKfS2_S2_S2_S0_S0_S0_S0_S0_S0_PiiE5ker_s+28];
	fma.rn.f32 	%f200, %f198, %f199, %f197;
	ld.shared.f32 	%f201, [%r4+124];
	ld.shared.f32 	%f202, [_ZZ13_lenet_fusionILi500EEvPfPKfS2_S2_S2_S0_S0_S0_S0_S0_S0_PiiE5ker_s+32];
	fma.rn.f32 	%f203, %f201, %f202, %f200;
	ld.shared.f32 	%f204, [%r4+128];
	ld.shared.f32 	%f205, [_ZZ13_lenet_fusionILi500EEvPfPKfS2_S2_S2_S0_S0_S0_S0_S0_S0_PiiE5ker_s+36];
	fma.rn.f32 	%f206, %f204, %f205, %f203;
	ld.shared.f32 	%f207, [%r4+224];
	ld.shared.f32 	%f208, [_ZZ13_lenet_fusionILi500EEvPfPKfS2_S2_S2_S0_S0_S0_S0_S0_S0_PiiE5ker_s+40];
	fma.rn.f32 	%f209, %f207, %f208, %f206;
	ld.shared.f32 	%f210, [%r4+228];
	ld.shared.f32 	%f211, [_ZZ13_lenet_fusionILi500EEvPfPKfS2_S2_S2_S0_S0_S0_S0_S0_S0_PiiE5ker_s+44];
	fma.rn.f32 	%f212, %f210, %f211, %f209;
	ld.shared.f32 	%f213, [%r4+232];
	ld.shared.f32 	%f214, [_ZZ13_lenet_fusionILi500EEvPfPKfS2_S2_S2_S0_S0_S0_S0_S0_S0_PiiE5ker_s+48];
	fma.rn.f32 	%f215, %f213, %f214, %f212;
	ld.shared.f32 	%f216, [%r4+236];
	ld.shared.f32 	%f217, [_ZZ13_lenet_fusionILi500EEvPfPKfS2_S2_S2_S0_S0_S0_S0_S0_S0_PiiE5ker_s+52];
	fma.rn.f32 	%f218, %f216, %f217, %f215;
	ld.shared.f32 	%f219, [%r4+240];
	ld.shared.f32 	%f220, [_ZZ13_lenet_fusionILi500EEvPfPKfS2_S2_S2_S0_S0_S0_S0_S0_S0_PiiE5ker_s+56];
	fma.rn.f32 	%f221, %f219, %f220, %f218;
	ld.shared.f32 	%f222, [%r4+336];
	ld.shared.f32 	%f223, [_ZZ13_lenet_fusionILi500EEvPfPKfS2_S2_S2_S0_S0_S0_S0_S0_S0_PiiE5ker_s+60];
	fma.rn.f32 	%f224, %f222, %f223, %f221;
	ld.shared.f32 	%f225, [%r4+340];
	ld.shared.f32 	%f226, [_ZZ13_lenet_fusionILi500EEvPfPKfS2_S2_S2_S0_S0_S0_S0_S0_S0_PiiE5ker_s+64];
	fma.rn.f32 	%f227, %f225, %f226, %f224;
	ld.shared.f32 	%f228, [%r4+344];
	ld.shared.f32 	%f229, [_ZZ13_lenet_fusionILi500EEvPfPKfS2_S2_S2_S0_S0_S0_S0_S0_S0_PiiE5ker_s+68];
	fma.rn.f32 	%f230, %f228, %f229, %f227;
	ld.shared.f32 	%f231, [%r4+348];
	ld.shared.f32 	%f232, [_ZZ13_lenet_fusionILi500EEvPfPKfS2_S2_S2_S0_S0_S0_S0_S0_S0_PiiE5ker_s+72];
	fma.rn.f32 	%f233, %f231, %f232, %f230;
	ld.shared.f32 	%f234, [%r4+352];
	ld.shared.f32 	%f235, [_ZZ13_lenet_fusionILi500EEvPfPKfS2_S2_S2_S0_S0_S0_S0_S0_S0_PiiE5ker_s+76];
	fma.rn.f32 	%f236, %f234, %f235, %f233;
	ld.shared.f32 	%f237, [%r4+448];
	ld.shared.f32 	%f238, [_ZZ13_lenet_fusionILi500EEvPfPKfS2_S2_S2_S0_S0_S0_S0_S0_S0_PiiE5ker_s+80];
	fma.rn.f32 	%f239, %f237, %f238, %f236;
	ld.shared.f32 	%f240, [%r4+452];
	ld.shared.f32 	%f241, [_ZZ13_lenet_fusionILi500EEvPfPKfS2_S2_S2_S0_S0_S0_S0_S0_S0_PiiE5ker_s+84];
	fma.rn.f32 	%f242, %f240, %f241, %f239;
	ld.shared.f32 	%f243, [%r4+456];
	ld.shared.f32 	%f244, [_ZZ13_lenet_fusionILi500EEvPfPKfS2_S2_S2_S0_S0_S0_S0_S0_S0_PiiE5ker_s+88];
	fma.rn.f32 	%f245, %f243, %f244, %f242;
	ld.shared.f32 	%f246, [%r4+460];
	ld.shared.f32 	%f247, [_ZZ13_lenet_fusionILi500EEvPfPKfS2_S2_S2_S0_S0_S0_S0_S0_S0_PiiE5ker_s+92];
	fma.rn.f32 	%f248, %f246, %f247, %f245;
	ld.shared.f32 	%f249, [%r4+464];
	ld.shared.f32 	%f250, [_ZZ13_lenet_fusionILi500EEvPfPKfS2_S2_S2_S0_S0_S0_S0_S0_S0_PiiE5ker_s+96];
	fma.rn.f32 	%f1080, %f249, %f250, %f248;
$L__BB1_14:
	@%p6 bra 	$L__BB1_16;
	add.f32 	%f251, %f4, %f1080;
	st.shared.f32 	[%r9], %f251;
$L__BB1_16:
	bar.sync 	0;
	@%p8 bra 	$L__BB1_18;
	ld.shared.f32 	%f252, [%r11];
	max.f32 	%f253, %f252, 0f00000000;
	ld.shared.f32 	%f254, [%r11+4];
	max.f32 	%f255, %f253, %f254;
	ld.shared.f32 	%f256, [%r11+112];
	max.f32 	%f257, %f255, %f256;
	ld.shared.f32 	%f258, [%r11+116];
	max.f32 	%f259, %f257, %f258;
	st.shared.f32 	[%r10+576], %f259;
$L__BB1_18:
	ld.global.nc.f32 	%f7, [%rd1+8];
	@%p9 bra 	$L__BB1_20;
	ld.global.nc.f32 	%f260, [%rd7+200];
	st.shared.f32 	[%r6], %f260;
$L__BB1_20:
	bar.sync 	0;
	mov.f32 	%f1081, 0f00000000;
	@%p6 bra 	$L__BB1_22;
	ld.shared.f32 	%f262, [%r4];
	ld.shared.f32 	%f263, [_ZZ13_lenet_fusionILi500EEvPfPKfS2_S2_S2_S0_S0_S0_S0_S0_S0_PiiE5ker_s];
	fma.rn.f32 	%f264, %f262, %f263, 0f00000000;
	ld.shared.f32 	%f265, [%r4+4];
	ld.shared.f32 	%f266, [_ZZ13_lenet_fusionILi500EEvPfPKfS2_S2_S2_S0_S0_S0_S0_S0_S0_PiiE5ker_s+4];
	fma.rn.f32 	%f267, %f265, %f266, %f264;
	ld.shared.f32 	%f268, [%r4+8];
	ld.shared.f32 	%f269, [_ZZ13_lenet_fusionILi500EEvPfPKfS2_S2_S2_S0_S0_S0_S0_S0_S0_PiiE5ker_s+8];
	fma.rn.f32 	%f270, %f268, %f269, %f267;
	ld.shared.f32 	%f271, [%r4+12];
	ld.shared.f32 	%f272, [_ZZ13_lenet_fusionILi500EEvPfPKfS2_S2_S2_S0_S0_S0_S0_S0_S0_PiiE5ker_s+12];
	fma.rn.f32 	%f273, %f271, %f272, %f270;
	ld.shared.f32 	%f274, [%r4+16];
	ld.shared.f32 	%f275, [_ZZ13_lenet_fusionILi500EEvPfPKfS2_S2_S2_S0_S0_S0_S0_S0_S0_PiiE5ker_s+16];
	fma.rn.f32 	%f276, %f274, %f275, %f273;
	ld.shared.f32 	%f277, [%r4+112];
	ld.shared.f32 	%f278, [_ZZ13_lenet_fusionILi500EEvPfPKfS2_S2_S2_S0_S0_S0_S0_S0_S0_PiiE5ker_s+20];
	fma.rn.f32 	%f279, %f277, %f278, %f276;
	ld.shared.f32 	%f280, [%r4+116];
	ld.shared.f32 	%f281, [_ZZ13_lenet_fusionILi500EEvPfPKfS2_S2_S2_S0_S0_S0_S0_S0_S0_PiiE5ker_s+24];
	fma.rn.f32 	%f282, %f280, %f281, %f279;
	ld.shared.f32 	%f283, [%r4+120];
	ld.shared.f32 	%f284, [_ZZ13_lenet_fusionILi500EEvPfPKfS2_S2_S2_S0_S0_S0_S0_S0_S0_PiiE5ker_s+28];
	fma.rn.f32 	%f285, %f283, %f284, %f282;
	ld.shared.f32 	%f286, [%r4+124];
	ld.shared.f32 	%f287, [_ZZ13_lenet_fusionILi500EEvPfPKfS2_S2_S2_S0_S0_S0_S0_S0_S0_PiiE5ker_s+32];
	fma.rn.f32 	%f288, %f286, %f287, %f285;
	ld.shared.f32 	%f289, [%r4+128];
	ld.shared.f32 	%f290, [_ZZ13_lenet_fusionILi500EEvPfPKfS2_S2_S2_S0_S0_S0_S0_S0_S0_PiiE5ker_s+36];
	fma.rn.f32 	%f291, %f289, %f290, %f288;
	ld.shared.f32 	%f292, [%r4+224];
	ld.shared.f32 	%f293, [_ZZ13_lenet_fusionILi500EEvPfPKfS2_S2_S2_S0_S0_S0_S0_S0_S0_PiiE5ker_s+40];
	fma.rn.f32 	%f294, %f292, %f293, %f291;
	ld.shared.f32 	%f295, [%r4+228];
	ld.shared.f32 	%f296, [_ZZ13_lenet_fusionILi500EEvPfPKfS2_S2_S2_S0_S0_S0_S0_S0_S0_PiiE5ker_s+44];
	fma.rn.f32 	%f297, %f295, %f296, %f294;
	ld.shared.f32 	%f298, [%r4+232];
	ld.shared.f32 	%f299, [_ZZ13_lenet_fusionILi500EEvPfPKfS2_S2_S2_S0_S0_S0_S0_S0_S0_PiiE5ker_s+48];
	fma.rn.f32 	%f300, %f298, %f299, %f297;
	ld.shared.f32 	%f301, [%r4+236];
	ld.shared.f32 	%f302, [_ZZ13_lenet_fusionILi500EEvPfPKfS2_S2_S2_S0_S0_S0_S0_S0_S0_PiiE5ker_s+52];
	fma.rn.f32 	%f303, %f301, %f302, %f300;
	ld.shared.f32 	%f304, [%r4+240];
	ld.shared.f32 	%f305, [_ZZ13_lenet_fusionILi500EEvPfPKfS2_S2_S2_S0_S0_S0_S0_S0_S0_PiiE5ker_s+56];
	fma.rn.f32 	%f306, %f304, %f305, %f303;
	ld.shared.f32 	%f307, [%r4+336];
	ld.shared.f32 	%f308, [_ZZ13_lenet_fusionILi500EEvPfPKfS2_S2_S2_S0_S0_S0_S0_S0_S0_PiiE5ker_s+60];
	fma.rn.f32 	%f309, %f307, %f308, %f306;
	ld.shared.f32 	%f310, [%r4+340];
	ld.shared.f32 	%f311, [_ZZ13_lenet_fusionILi500EEvPfPKfS2_S2_S2_S0_S0_S0_S0_S0_S0_PiiE5ker_s+64];
	fma.rn.f32 	%f312, %f310, %f311, %f309;
	ld.shared.f32 	%f313, [%r4+344];
	ld.shared.f32 	%f314, [_ZZ13_lenet_fusionILi500EEvPfPKfS2_S2_S2_S0_S0_S0_S0_S0_S0_PiiE5ker_s+68];
	fma.rn.f32 	%f315, %f313, %f314, %f312;
	ld.shared.f32 	%f316, [%r4+348];
	ld.shared.f32 	%f317, [_ZZ13_lenet_fusionILi500EEvPfPKfS2_S2_S2_S0_S0_S0_S0_S0_S0_PiiE5ker_s+72];
	fma.rn.f32 	%f318, %f316, %f317, %f315;
	ld.shared.f32 	%f319, [%r4+352];
	ld.shared.f32 	%f320, [_ZZ13_lenet_fusionILi500EEvPfPKfS2_S2_S2_S0_S0_S0_S0_S0_S0_PiiE5ker_s+76];
	fma.rn.f32 	%f321, %f319, %f320, %f318;
	ld.shared.f32 	%f322, [%r4+448];
	ld.shared.f32 	%f323, [_ZZ13_lenet_fusionILi500EEvPfPKfS2_S2_S2_S0_S0_S0_S0_S0_S0_PiiE5ker_s+80];
	fma.rn.f32 	%f324, %f322, %f323, %f321;
	ld.shared.f32 	%f325, [%r4+452];
	ld.shared.f32 	%f326, [_ZZ13_lenet_fusionILi500EEvPfPKfS2_S2_S2_S0_S0_S0_S0_S0_S0_PiiE5ker_s+84];
	fma.rn.f32 	%f327, %f325, %f326, %f324;
	ld.shared.f32 	%f328, [%r4+456];
	ld.shared.f32 	%f329, [_ZZ13_lenet_fusionILi500EEvPfPKfS2_S2_S2_S0_S0_S0_S0_S0_S0_PiiE5ker_s+88];
	fma.rn.f32 	%f330, %f328, %f329, %f327;
	ld.shared.f32 	%f331, [%r4+460];
	ld.shared.f32 	%f332, [_ZZ13_lenet_fusionILi500EEvPfPKfS2_S2_S2_S0_S0_S0_S0_S0_S0_PiiE5ker_s+92];
	fma.rn.f32 	%f333, %f331, %f332, %f330;
	ld.shared.f32 	%f334, [%r4+464];
	ld.shared.f32 	%f335, [_ZZ13_lenet_fusionILi500EEvPfPKfS2_S2_S2_S0_S0_S0_S0_S0_S0_PiiE5ker_s+96];
	fma.rn.f32 	%f1081, %f334, %f335, %f333;
$L__BB1_22:
	@%p6 bra 	$L__BB1_24;
	add.f32 	%f336, %f7, %f1081;
	st.shared.f32 	[%r9], %f336;
$L__BB1_24:
	bar.sync 	0;
	@%p8 bra 	$L__BB1_26;
	ld.shared.f32 	%f337, [%r11];
	max.f32 	%f338, %f337, 0f00000000;
	ld.shared.f32 	%f339, [%r11+4];
	max.f32 	%f340, %f338, %f339;
	ld.shared.f32 	%f341, [%r11+112];
	max.f32 	%f342, %f340, %f341;
	ld.shared.f32 	%f343, [%r11+116];
	max.f32 	%f344, %f342, %f343;
	st.shared.f32 	[%r10+1152], %f344;
$L__BB1_26:
	ld.global.nc.f32 	%f10, [%rd1+12];
	@%p9 bra 	$L__BB1_28;
	ld.global.nc.f32 	%f345, [%rd7+300];
	st.shared.f32 	[%r6], %f345;
$L__BB1_28:
	bar.sync 	0;
	mov.f32 	%f1082, 0f00000000;
	@%p6 bra 	$L__BB1_30;
	ld.shared.f32 	%f347, [%r4];
	ld.shared.f32 	%f348, [_ZZ13_lenet_fusionILi500EEvPfPKfS2_S2_S2_S0_S0_S0_S0_S0_S0_PiiE5ker_s];
	fma.rn.f32 	%f349, %f347, %f348, 0f00000000;
	ld.shared.f32 	%f350, [%r4+4];
	ld.shared.f32 	%f351, [_ZZ13_lenet_fusionILi500EEvPfPKfS2_S2_S2_S0_S0_S0_S0_S0_S0_PiiE5ker_s+4];
	fma.rn.f32 	%f352, %f350, %f351, %f349;
	ld.shared.f32 	%f353, [%r4+8];
	ld.shared.f32 	%f354, [_ZZ13_lenet_fusionILi500EEvPfPKfS2_S2_S2_S0_S0_S0_S0_S0_S0_PiiE5ker_s+8];
	fma.rn.f32 	%f355, %f353, %f354, %f352;
	ld.shared.f32 	%f356, [%r4+12];
	ld.shared.f32 	%f357, [_ZZ13_lenet_fusionILi500EEvPfPKfS2_S2_S2_S0_S0_S0_S0_S0_S0_PiiE5ker_s+12];
	fma.rn.f32 	%f358, %f356, %f357, %f355;
	ld.shared.f32 	%f359, [%r4+16];
	ld.shared.f32 	%f360, [_ZZ13_lenet_fusionILi500EEvPfPKfS2_S2_S2_S0_S0_S0_S0_S0_S0_PiiE5ker_s+16];
	fma.rn.f32 	%f361, %f359, %f360, %f358;
	ld.shared.f32 	%f362, [%r4+112];
	ld.shared.f32 	%f363, [_ZZ13_lenet_fusionILi500EEvPfPKfS2_S2_S2_S0_S0_S0_S0_S0_S0_PiiE5ker_s+20];
	fma.rn.f32 	%f364, %f362, %f363, %f361;
	ld.shared.f32 	%f365, [%r4+116];
	ld.shared.f32 	%f366, [_ZZ13_lenet_fusionILi500EEvPfPKfS2_S2_S2_S0_S0_S0_S0_S0_S0_PiiE5ker_s+24];
	fma.rn.f32 	%f367, %f365, %f366, %f364;
	ld.shared.f32 	%f368, [%r4+120];
	ld.shared.f32 	%f369, [_ZZ13_lenet_fusionILi500EEvPfPKfS2_S2_S2_S0_S0_S0_S0_S0_S0_PiiE5ker_s+28];
	fma.rn.f32 	%f370, %f368, %f369, %f367;
	ld.shared.f32 	%f371, [%r4+124];
	ld.shared.f32 	%f372, [_ZZ13_lenet_fusionILi500EEvPfPKfS2_S2_S2_S0_S0_S0_S0_S0_S0_PiiE5ker_s+32];
	fma.rn.f32 	%f373, %f371, %f372, %f370;
	ld.shared.f32 	%f374, [%r4+128];
	ld.shared.f32 	%f375, [_ZZ13_lenet_fusionILi500EEvPfPKfS2_S2_S2_S0_S0_S0_S0_S0_S0_PiiE5ker_s+36];
	fma.rn.f32 	%f376, %f374, %f375, %f373;
	ld.shared.f32 	%f377, [%r4+224];
	ld.shared.f32 	%f378, [_ZZ13_lenet_fusionILi500EEvPfPKfS2_S2_S2_S0_S0_S0_S0_S0_S0_PiiE5ker_s+40];
	fma.rn.f32 	%f379, %f377, %f378, %f376;
	ld.shared.f32 	%f380, [%r4+228];
	ld.shared.f32 	%f381, [_ZZ13_lenet_fusionILi500EEvPfPKfS2_S2_S2_S0_S0_S0_S0_S0_S0_PiiE5ker_s+44];
	fma.rn.f32 	%f382, %f380, %f381, %f379;
	ld.shared.f32 	%f383, [%r4+232];
	ld.shared.f32 	%f384, [_ZZ13_lenet_fusionILi500EEvPfPKfS2_S2_S2_S0_S0_S0_S0_S0_S0_PiiE5ker_s+48];
	fma.rn.f32 	%f385, %f383, %f384, %f382;
	ld.shared.f32 	%f386, [%r4+236];
	ld.shared.f32 	%f387, [_ZZ13_lenet_fusionILi500EEvPfPKfS2_S2_S2_S0_S0_S0_S0_S0_S0_PiiE5ker_s+52];
	fma.rn.f32 	%f388, %f386, %f387, %f385;
	ld.shared.f32 	%f389, [%r4+240];
	ld.shared.f32 	%f390, [_ZZ13_lenet_fusionILi500EEvPfPKfS2_S2_S2_S0_S0_S0_S0_S0_S0_PiiE5ker_s+56];
	fma.rn.f32 	%f391, %f389, %f390, %f388;
	ld.shared.f32 	%f392, [%r4+336];
	ld.shared.f32 	%f393, [_ZZ13_lenet_fusionILi500EEvPfPKfS2_S2_S2_S0_S0_S0_S0_S0_S0_PiiE5ker_s+60];
	fma.rn.f32 	%f394, %f392, %f393, %f391;
	ld.shared.f32 	%f395, [%r4+340];
	ld.shared.f32 	%f396, [_ZZ13_lenet_fusionILi500EEvPfPKfS2_S2_S2_S0_S0_S0_S0_S0_S0_PiiE5ker_s+64];
	fma.rn.f32 	%f397, %f395, %f396, %f394;
	ld.shared.f32 	%f398, [%r4+344];
	ld.shared.f32 	%f399, [_ZZ13_lenet_fusionILi500EEvPfPKfS2_S2_S2_S0_S0_S0_S0_S0_S0_PiiE5ker_s+68];
	fma.rn.f32 	%f400, %f398, %f399, %f397;
	ld.shared.f32 	%f401, [%r4+348];
	ld.shared.f32 	%f402, [_ZZ13_lenet_fusionILi500EEvPfPKfS2_S2_S2_S0_S0_S0_S0_S0_S0_PiiE5ker_s+72];
	fma.rn.f32 	%f403, %f401, %f402, %f400;
	ld.shared.f32 	%f404, [%r4+352];
	ld.shared.f32 	%f405, [_ZZ13_lenet_fusionILi500EEvPfPKfS2_S2_S2_S0_S0_S0_S0_S0_S0_PiiE5ker_s+76];
	fma.rn.f32 	%f406, %f404, %f405, %f403;
	ld.shared.f32 	%f407, [%r4+448];
	ld.shared.f32 	%f408, [_ZZ13_lenet_fusionILi500EEvPfPKfS2_S2_S2_S0_S0_S0_S0_S0_S0_PiiE5ker_s+80];
	fma.rn.f32 	%f409, %f407, %f408, %f406;
	ld.shared.f32 	%f410, [%r4+452];
	ld.shared.f32 	%f411, [_ZZ13_lenet_fusionILi500EEvPfPKfS2_S2_S2_S0_S0_S0_S0_S0_S0_PiiE5ker_s+84];
	fma.rn.f32 	%f412, %f410, %f411, %f409;
	ld.shared.f32 	%f413, [%r4+456];
	ld.shared.f32 	%f414, [_ZZ13_lenet_fusionILi500EEvPfPKfS2_S2_S2_S0_S0_S0_S0_S0_S0_PiiE5ker_s+88];
	fma.rn.f32 	%f415, %f413, %f414, %f412;
	ld.shared.f32 	%f416, [%r4+460];
	ld.shared.f32 	%f417, [_ZZ13_lenet_fusionILi500EEvPfPKfS2_S2_S2_S0_S0_S0_S0_S0_S0_PiiE5ker_s+92];
	fma.rn.f32 	%f418, %f416, %f417, %f415;
	ld.shared.f32 	%f419, [%r4+464];
	ld.shared.f32 	%f420, [_ZZ13_lenet_fusionILi500EEvPfPKfS2_S2_S2_S0_S0_S0_S0_S0_S0_PiiE5ker_s+96];
	fma.rn.f32 	%f1082, %f419, %f420, %f418;
$L__BB1_30:
	@%p6 bra 	$L__BB1_32;
	add.f32 	%f421, %f10, %f1082;
	st.shared.f32 	[%r9], %f421;
$L__BB1_32:
	bar.sync 	0;
	@%p8 bra 	$L__BB1_34;
	ld.shared.f32 	%f422, [%r11];
	max.f32 	%f423, %f422, 0f00000000;
	ld.shared.f32 	%f424, [%r11+4];
	max.f32 	%f425, %f423, %f424;
	ld.shared.f32 	%f426, [%r11+112];
	max.f32 	%f427, %f425, %f426;
	ld.shared.f32 	%f428, [%r11+116];
	max.f32 	%f429, %f427, %f428;
	st.shared.f32 	[%r10+1728], %f429;
$L__BB1_34:
	ld.global.nc.f32 	%f13, [%rd1+16];
	@%p9 bra 	$L__BB1_36;
	ld.global.nc.f32 	%f430, [%rd7+400];
	st.shared.f32 	[%r6], %f430;
$L__BB1_36:
	bar.sync 	0;
	mov.f32 	%f1083, 0f00000000;
	@%p6 bra 	$L__BB1_38;
	ld.shared.f32 	%f432, [%r4];
	ld.shared.f32 	%f433, [_ZZ13_lenet_fusionILi500EEvPfPKfS2_S2_S2_S0_S0_S0_S0_S0_S0_PiiE5ker_s];
	fma.rn.f32 	%f434, %f432, %f433, 0f00000000;
	ld.shared.f32 	%f435, [%r4+4];
	ld.shared.f32 	%f436, [_ZZ13_lenet_fusionILi500EEvPfPKfS2_S2_S2_S0_S0_S0_S0_S0_S0_PiiE5ker_s+4];
	fma.rn.f32 	%f437, %f435, %f436, %f434;
	ld.shared.f32 	%f438, [%r4+8];
	ld.shared.f32 	%f439, [_ZZ13_lenet_fusionILi500EEvPfPKfS2_S2_S2_S0_S0_S0_S0_S0_S0_PiiE5ker_s+8];
	fma.rn.f32 	%f440, %f438, %f439, %f437;
	ld.shared.f32 	%f441, [%r4+12];
	ld.shared.f32 	%f442, [_ZZ13_lenet_fusionILi500EEvPfPKfS2_S2_S2_S0_S0_S0_S0_S0_S0_PiiE5ker_s+12];
	fma.rn.f32 	%f443, %f441, %f442, %f440;
	ld.shared.f32 	%f444, [%r4+16];
	ld.shared.f32 	%f445, [_ZZ13_lenet_fusionILi500EEvPfPKfS2_S2_S2_S0_S0_S0_S0_S0_S0_PiiE5ker_s+16];
	fma.rn.f32 	%f446, %f444, %f445, %f443;
	ld.shared.f32 	%f447, [%r4+112];
	ld.shared.f32 	%f448, [_ZZ13_lenet_fusionILi500EEvPfPKfS2_S2_S2_S0_S0_S0_S0_S0_S0_PiiE5ker_s+20];
	fma.rn.f32 	%f449, %f447, %f448, %f446;
	ld.shared.f32 	%f450, [%r4+116];
	ld.shared.f32 	%f451, [_ZZ13_lenet_fusionILi500EEvPfPKfS2_S2_S2_S0_S0_S0_S0_S0_S0_PiiE5ker_s+24];
	fma.rn.f32 	%f452, %f450, %f451, %f449;
	ld.shared.f32 	%f453, [%r4+120];
	ld.shared.f32 	%f454, [_ZZ13_lenet_fusionILi500EEvPfPKfS2_S2_S2_S0_S0_S0_S0_S0_S0_PiiE5ker_s+28];
	fma.rn.f32 	%f455, %f453, %f454, %f452;
	ld.shared.f32 	%f456, [%r4+124];
	ld.shared.f32 	%f457, [_ZZ13_lenet_fusionILi500EEvPfPKfS2_S2_S2_S0_S0_S0_S0_S0_S0_PiiE5ker_s+32];
	fma.rn.f32 	%f458, %f456, %f457, %f455;
	ld.shared.f32 	%f459, [%r4+128];
	ld.shared.f32 	%f460, [_ZZ13_lenet_fusionILi500EEvPfPKfS2_S2_S2_S0_S0_S0_S0_S0_S0_PiiE5ker_s+36];
	fma.rn.f32 	%f461, %f459, %f460, %f458;
	ld.shared.f32 	%f462, [%r4+224];
	ld.shared.f32 	%f463, [_ZZ13_lenet_fusionILi500EEvPfPKfS2_S2_S2_S0_S0_S0_S0_S0_S0_PiiE5ker_s+40];
	fma.rn.f32 	%f464, %f462, %f463, %f461;
	ld.shared.f32 	%f465, [%r4+228];
	ld.shared.f32 	%f466, [_ZZ13_lenet_fusionILi500EEvPfPKfS2_S2_S2_S0_S0_S0_S0_S0_S0_PiiE5ker_s+44];
	fma.rn.f32 	%f467, %f465, %f466, %f464;
	ld.shared.f32 	%f468, [%r4+232];
	ld.shared.f32 	%f469, [_ZZ13_lenet_fusionILi500EEvPfPKfS2_S2_S2_S0_S0_S0_S0_S0_S0_PiiE5ker_s+48];
	fma.rn.f32 	%f470, %f468, %f469, %f467;
	ld.shared.f32 	%f471, [%r4+236];
	ld.shared.f32 	%f472, [_ZZ13_lenet_fusionILi500EEvPfPKfS2_S2_S2_S0_S0_S0_S0_S0_S0_PiiE5ker_s+52];
	fma.rn.f32 	%f473, %f471, %f472, %f470;
	ld.shared.f32 	%f474, [%r4+240];
	ld.shared.f32 	%f475, [_ZZ13_lenet_fusionILi500EEvPfPKfS2_S2_S2_S0_S0_S0_S0_S0_S0_PiiE5ker_s+56];
	fma.rn.f32 	%f476, %f474, %f475, %f473;
	ld.shared.f32 	%f477, [%r4+336];
	ld.shared.f32 	%f478, [_ZZ13_lenet_fusionILi500EEvPfPKfS2_S2_S2_S0_S0_S0_S0_S0_S0_PiiE5ker_s+60];
	fma.rn.f32 	%f479, %f477, %f478, %f476;
	ld.shared.f32 	%f480, [%r4+340];
	ld.shared.f32 	%f481, [_ZZ13_lenet_fusionILi500EEvPfPKfS2_S2_S2_S0_S0_S0_S0_S0_S0_PiiE5ker_s+64];
	fma.rn.f32 	%f482, %f480, %f481, %f479;
	ld.shared.f32 	%f483, [%r4+344];
	ld.shared.f32 	%f484, [_ZZ13_lenet_fusionILi500EEvPfPKfS2_S2_S2_S0_S0_S0_S0_S0_S0_PiiE5ker_s+68];
	fma.rn.f32 	%f485, %f483, %f484, %f482;
	ld.shared.f32 	%f486, [%r4+348];
	ld.shared.f32 	%f487, [_ZZ13_lenet_fusionILi500EEvPfPKfS2_S2_S2_S0_S0_S0_S0_S0_S0_PiiE5ker_s+72];
	fma.rn.f32 	%f488, %f486, %f487, %f485;
	ld.shared.f32 	%f489, [%r4+352];
	ld.shared.f32 	%f490, [_ZZ13_lenet_fusionILi500EEvPfPKfS2_S2_S2_S0_S0_S0_S0_S0_S0_PiiE5ker_s+76];
	fma.rn.f32 	%f491, %f489, %f490, %f488;
	ld.shared.f32 	%f492, [%r4+448];
	ld.shared.f32 	%f493, [_ZZ13_lenet_fusionILi500EEvPfPKfS2_S2_S2_S0_S0_S0_S0_S0_S0_PiiE5ker_s+80];
	fma.rn.f32 	%f494, %f492, %f493, %f491;
	ld.shared.f32 	%f495, [%r4+452];
	ld.shared.f32 	%f496, [_ZZ13_lenet_fusionILi500EEvPfPKfS2_S2_S2_S0_S0_S0_S0_S0_S0_PiiE5ker_s+84];
	fma.rn.f32 	%f497, %f495, %f496, %f494;
	ld.shared.f32 	%f498, [%r4+456];
	ld.shared.f32 	%f499, [_ZZ13_lenet_fusionILi500EEvPfPKfS2_S2_S2_S0_S0_S0_S0_S0_S0_PiiE5ker_s+88];
	fma.rn.f32 	%f500, %f498, %f499, %f497;
	ld.shared.f32 	%f501, [%r4+460];
	ld.shared.f32 	%f502, [_ZZ13_lenet_fusionILi500EEvPfPKfS2_S2_S2_S0_S0_S0_S0_S0_S0_PiiE5ker_s+92];
	fma.rn.f32 	%f503, %f501, %f502, %f500;
	ld.shared.f32 	%f504, [%r4+464];
	ld.shared.f32 	%f505, [_ZZ13_lenet_fusionILi500EEvPfPKfS2_S2_S2_S0_S0_S0_S0_S0_S0_PiiE5ker_s+96];
	fma.rn.f32 	%f1083, %f504, %f505, %f503;
$L__BB1_38:
	@%p6 bra 	$L__BB1_40;
	add.f32 	%f506, %f13, %f1083;
	st.shared.f32 	[%r9], %f506;
$L__BB1_40:
	bar.sync 	0;
	@%p8 bra 	$L__BB1_42;
	ld.shared.f32 	%f507, [%r11];
	max.f32 	%f508, %f507, 0f00000000;
	ld.shared.f32 	%f509, [%r11+4];
	max.f32 	%f510, %f508, %f509;
	ld.shared.f32 	%f511, [%r11+112];
	max.f32 	%f512, %f510, %f511;
	ld.shared.f32 	%f513, [%r11+116];
	max.f32 	%f514, %f512, %f513;
	st.shared.f32 	[%r10+2304], %f514;
$L__BB1_42:
	ld.global.nc.f32 	%f16, [%rd1+20];
	@%p9 bra 	$L__BB1_44;
	ld.global.nc.f32 	%f515, [%rd7+500];
	st.shared.f32 	[%r6], %f515;
$L__BB1_44:
	bar.sync 	0;
	mov.f32 	%f1084, 0f00000000;
	@%p6 bra 	$L__BB1_46;
	ld.shared.f32 	%f517, [%r4];
	ld.shared.f32 	%f518, [_ZZ13_lenet_fusionILi500EEvPfPKfS2_S2_S2_S0_S0_S0_S0_S0_S0_PiiE5ker_s];
	fma.rn.f32 	%f519, %f517, %f518, 0f00000000;
	ld.shared.f32 	%f520, [%r4+4];
	ld.shared.f32 	%f521, [_ZZ13_lenet_fusionILi500EEvPfPKfS2_S2_S2_S0_S0_S0_S0_S0_S0_PiiE5ker_s+4];
	fma.rn.f32 	%f522, %f520, %f521, %f519;
	ld.shared.f32 	%f523, [%r4+8];
	ld.shared.f32 	%f524, [_ZZ13_lenet_fusionILi500EEvPfPKfS2_S2_S2_S0_S0_S0_S0_S0_S0_PiiE5ker_s+8];
	fma.rn.f32 	%f525, %f523, %f524, %f522;
	ld.shared.f32 	%f526, [%r4+12];
	ld.shared.f32 	%f527, [_ZZ13_lenet_fusionILi500EEvPfPKfS2_S2_S2_S0_S0_S0_S0_S0_S0_PiiE5ker_s+12];
	fma.rn.f32 	%f528, %f526, %f527, %f525;
	ld.shared.f32 	%f529, [%r4+16];
	ld.shared.f32 	%f530, [_ZZ13_lenet_fusionILi500EEvPfPKfS2_S2_S2_S0_S0_S0_S0_S0_S0_PiiE5ker_s+16];
	fma.rn.f32 	%f531, %f529, %f530, %f528;
	ld.shared.f32 	%f532, [%r4+112];
	ld.shared.f32 	%f533, [_ZZ13_lenet_fusionILi500EEvPfPKfS2_S2_S2_S0_S0_S0_S0_S0_S0_PiiE5ker_s+20];
	fma.rn.f32 	%f534, %f532, %f533, %f531;
	ld.shared.f32 	%f535, [%r4+116];
	ld.shared.f32 	%f536, [_ZZ13_lenet_fusionILi500EEvPfPKfS2_S2_S2_S0_S0_S0_S0_S0_S0_PiiE5ker_s+24];
	fma.rn.f32 	%f537, %f535, %f536, %f534;
	ld.shared.f32 	%f538, [%r4+120];
	ld.shared.f32 	%f539, [_ZZ13_lenet_fusionILi500EEvPfPKfS2_S2_S2_S0_S0_S0_S0_S0_S0_PiiE5ker_s+28];
	fma.rn.f32 	%f540, %f538, %f539, %f537;
	ld.shared.f32 	%f541, [%r4+124];
	ld.shared.f32 	%f542, [_ZZ13_lenet_fusionILi500EEvPfPKfS2_S2_S2_S0_S0_S0_S0_S0_S0_PiiE5ker_s+32];
	fma.rn.f32 	%f543, %f541, %f542, %f540;
	ld.shared.f32 	%f544, [%r4+128];
	ld.shared.f32 	%f545, [_ZZ13_lenet_fusionILi500EEvPfPKfS2_S2_S2_S0_S0_S0_S0_S0_S0_PiiE5ker_s+36];
	fma.rn.f32 	%f546, %f544, %f545, %f543;
	ld.shared.f32 	%f547, [%r4+224];
	ld.shared.f32 	%f548, [_ZZ13_lenet_fusionILi500EEvPfPKfS2_S2_S2_S0_S0_S0_S0_S0_S0_PiiE5ker_s+40];
	fma.rn.f32 	%f549, %f547, %f548, %f546;
	ld.shared.f32 	%f550, [%r4+228];
	ld.shared.f32 	%f551, [_ZZ13_lenet_fusionILi500EEvPfPKfS2_S2_S2_S0_S0_S0_S0_S0_S0_PiiE5ker_s+44];
	fma.rn.f32 	%f552, %f550, %f551, %f549;
	ld.shared.f32 	%f553, [%r4+232];
	ld.shared.f32 	%f554, [_ZZ13_lenet_fusionILi500EEvPfPKfS2_S2_S2_S0_S0_S0_S0_S0_S0_PiiE5ker_s+48];
	fma.rn.f32 	%f555, %f553, %f554, %f552;
	ld.shared.f32 	%f556, [%r4+236];
	ld.shared.f32 	%f557, [_ZZ13_lenet_fusionILi500EEvPfPKfS2_S2_S2_S0_S0_S0_S0_S0_S0_PiiE5ker_s+52];
	fma.rn.f32 	%f558, %f556, %f557, %f555;
	ld.shared.f32 	%f559, [%r4+240];
	ld.shared.f32 	%f560, [_ZZ13_lenet_fusionILi500EEvPfPKfS2_S2_S2_S0_S0_S0_S0_S0_S0_PiiE5ker_s+56];
	fma.rn.f32 	%f561, %f559, %f560, %f558;
	ld.shared.f32 	%f562, [%r4+336];
	ld.shared.f32 	%f563, [_ZZ13_lenet_fusionILi500EEvPfPKfS2_S2_S2_S0_S0_S0_S0_S0_S0_PiiE5ker_s+60];
	fma.rn.f32 	%f564, %f562, %f563, %f561;
	ld.shared.f32 	%f565, [%r4+340];
	ld.shared.f32 	%f566, [_ZZ13_lenet_fusionILi500EEvPfPKfS2_S2_S2_S0_S0_S0_S0_S0_S0_PiiE5ker_s+64];
	fma.rn.f32 	%f567, %f565, %f566, %f564;
	ld.shared.f32 	%f568, [%r4+344];
	ld.shared.f32 	%f569, [_ZZ13_lenet_fusionILi500EEvPfPKfS2_S2_S2_S0_S0_S0_S0_S0_S0_PiiE5ker_s+68];
	fma.rn.f32 	%f570, %f568, %f569, %f567;
	ld.shared.f32 	%f571, [%r4+348];
	ld.shared.f32 	%f572, [_ZZ13_lenet_fusionILi500EEvPfPKfS2_S2_S2_S0_S0_S0_S0_S0_S0_PiiE5ker_s+72];
	fma.rn.f32 	%f573, %f571, %f572, %f570;
	ld.shared.f32 	%f574, [%r4+352];
	ld.shared.f32 	%f575, [_ZZ13_lenet_fusionILi500EEvPfPKfS2_S2_S2_S0_S0_S0_S0_S0_S0_PiiE5ker_s+76];
	fma.rn.f32 	%f576, %f574, %f575, %f573;
	ld.shared.f32 	%f577, [%r4+448];
	ld.shared.f32 	%f578, [_ZZ13_lenet_fusionILi500EEvPfPKfS2_S2_S2_S0_S0_S0_S0_S0_S0_PiiE5ker_s+80];
	fma.rn.f32 	%f579, %f577, %f578, %f576;
	ld.shared.f32 	%f580, [%r4+452];
	ld.shared.f32 	%f581, [_ZZ13_lenet_fusionILi500EEvPfPKfS2_S2_S2_S0_S0_S0_S0_S0_S0_PiiE5ker_s+84];
	fma.rn.f32 	%f582, %f580, %f581, %f579;
	ld.shared.f32 	%f583, [%r4+456];
	ld.shared.f32 	%f584, [_ZZ13_lenet_fusionILi500EEvPfPKfS2_S2_S2_S0_S0_S0_S0_S0_S0_PiiE5ker_s+88];
	fma.rn.f32 	%f585, %f583, %f584, %f582;
	ld.shared.f32 	%f586, [%r4+460];
	ld.shared.f32 	%f587, [_ZZ13_lenet_fusionILi500EEvPfPKfS2_S2_S2_S0_S0_S0_S0_S0_S0_PiiE5ker_s+92];
	fma.rn.f32 	%f588, %f586, %f587, %f585;
	ld.shared.f32 	%f589, [%r4+464];
	ld.shared.f32 	%f590, [_ZZ13_lenet_fusionILi500EEvPfPKfS2_S2_S2_S0_S0_S0_S0_S0_S0_PiiE5ker_s+96];
	fma.rn.f32 	%f1084, %f589, %f590, %f588;
$L__BB1_46:
	@%p6 bra 	$L__BB1_48;
	add.f32 	%f591, %f16, %f1084;
	st.shared.f32 	[%r9], %f591;
$L__BB1_48:
	bar.sync 	0;
	@%p8 bra 	$L__BB1_50;
	ld.shared.f32 	%f592, [%r11];
	max.f32 	%f593, %f592, 0f00000000;
	ld.shared.f32 	%f594, [%r11+4];
	max.f32 	%f595, %f593, %f594;
	ld.shared.f32 	%f596, [%r11+112];
	max.f32 	%f597, %f595, %f596;
	ld.shared.f32 	%f598, [%r11+116];
	max.f32 	%f599, %f597, %f598;
	st.shared.f32 	[%r10+2880], %f599;
$L__BB1_50:
	bar.sync 	0;
	or.b32  	%r76, %r2, %r57;
	and.b32  	%r12, %r76, 1016;
	and.b32  	%r13, %r76, 1020;
	sub.s32 	%r14, %r5, %r2;
	mad.lo.s32 	%r78, %r2, 48, %r61;
	add.s32 	%r15, %r70, %r78;
	cvta.to.global.u64 	%rd8, %rd31;
	cvta.to.global.u64 	%rd9, %rd30;
	mov.b32 	%r397, 0;
$L__BB1_51:
	mul.wide.u32 	%rd48, %r397, 4;
	add.s64 	%rd49, %rd8, %rd48;
	ld.global.nc.f32 	%f19, [%rd49];
	mad.lo.s32 	%r398, %r397, 150, %r5;
	mov.f32 	%f1086, 0f00000000;
	mov.b32 	%r399, 104;
$L__BB1_52:
	mul.wide.u32 	%rd50, %r398, 4;
	add.s64 	%rd10, %rd9, %rd50;
	@%p9 bra 	$L__BB1_54;
	ld.global.nc.f32 	%f601, [%rd10];
	st.shared.f32 	[%r6], %f601;
$L__BB1_54:
	setp.ne.s32 	%p30, %r12, 0;
	bar.sync 	0;
	@%p30 bra 	$L__BB1_56;
	add.s32 	%r81, %r15, %r399;
	ld.shared.f32 	%f602, [%r81+-104];
	ld.shared.f32 	%f603, [_ZZ13_lenet_fusionILi500EEvPfPKfS2_S2_S2_S0_S0_S0_S0_S0_S0_PiiE5ker_s];
	fma.rn.f32 	%f604, %f602, %f603, %f1086;
	ld.shared.f32 	%f605, [%r81+-100];
	ld.shared.f32 	%f606, [_ZZ13_lenet_fusionILi500EEvPfPKfS2_S2_S2_S0_S0_S0_S0_S0_S0_PiiE5ker_s+4];
	fma.rn.f32 	%f607, %f605, %f606, %f604;
	ld.shared.f32 	%f608, [%r81+-96];
	ld.shared.f32 	%f609, [_ZZ13_lenet_fusionILi500EEvPfPKfS2_S2_S2_S0_S0_S0_S0_S0_S0_PiiE5ker_s+8];
	fma.rn.f32 	%f610, %f608, %f609, %f607;
	ld.shared.f32 	%f611, [%r81+-92];
	ld.shared.f32 	%f612, [_ZZ13_lenet_fusionILi500EEvPfPKfS2_S2_S2_S0_S0_S0_S0_S0_S0_PiiE5ker_s+12];
	fma.rn.f32 	%f613, %f611, %f612, %f610;
	ld.shared.f32 	%f614, [%r81+-88];
	ld.shared.f32 	%f615, [_ZZ13_lenet_fusionILi500EEvPfPKfS2_S2_S2_S0_S0_S0_S0_S0_S0_PiiE5ker_s+16];
	fma.rn.f32 	%f616, %f614, %f615, %f613;
	ld.shared.f32 	%f617, [%r81+-56];
	ld.shared.f32 	%f618, [_ZZ13_lenet_fusionILi500EEvPfPKfS2_S2_S2_S0_S0_S0_S0_S0_S0_PiiE5ker_s+20];
	fma.rn.f32 	%f619, %f617, %f618, %f616;
	ld.shared.f32 	%f620, [%r81+-52];
	ld.shared.f32 	%f621, [_ZZ13_lenet_fusionILi500EEvPfPKfS2_S2_S2_S0_S0_S0_S0_S0_S0_PiiE5ker_s+24];
	fma.rn.f32 	%f622, %f620, %f621, %f619;
	ld.shared.f32 	%f623, [%r81+-48];
	ld.shared.f32 	%f624, [_ZZ13_lenet_fusionILi500EEvPfPKfS2_S2_S2_S0_S0_S0_S0_S0_S0_PiiE5ker_s+28];
	fma.rn.f32 	%f625, %f623, %f624, %f622;
	ld.shared.f32 	%f626, [%r81+-44];
	ld.shared.f32 	%f627, [_ZZ13_lenet_fusionILi500EEvPfPKfS2_S2_S2_S0_S0_S0_S0_S0_S0_PiiE5ker_s+32];
	fma.rn.f32 	%f628, %f626, %f627, %f625;
	ld.shared.f32 	%f629, [%r81+-40];
	ld.shared.f32 	%f630, [_ZZ13_lenet_fusionILi500EEvPfPKfS2_S2_S2_S0_S0_S0_S0_S0_S0_PiiE5ker_s+36];
	fma.rn.f32 	%f631, %f629, %f630, %f628;
	ld.shared.f32 	%f632, [%r81+-8];
	ld.shared.f32 	%f633, [_ZZ13_lenet_fusionILi500EEvPfPKfS2_S2_S2_S0_S0_S0_S0_S0_S0_PiiE5ker_s+40];
	fma.rn.f32 	%f634, %f632, %f633, %f631;
	ld.shared.f32 	%f635, [%r81+-4];
	ld.shared.f32 	%f636, [_ZZ13_lenet_fusionILi500EEvPfPKfS2_S2_S2_S0_S0_S0_S0_S0_S0_PiiE5ker_s+44];
	fma.rn.f32 	%f637, %f635, %f636, %f634;
	ld.shared.f32 	%f638, [%r81];
	ld.shared.f32 	%f639, [_ZZ13_lenet_fusionILi500EEvPfPKfS2_S2_S2_S0_S0_S0_S0_S0_S0_PiiE5ker_s+48];
	fma.rn.f32 	%f640, %f638, %f639, %f637;
	ld.shared.f32 	%f641, [%r81+4];
	ld.shared.f32 	%f642, [_ZZ13_lenet_fusionILi500EEvPfPKfS2_S2_S2_S0_S0_S0_S0_S0_S0_PiiE5ker_s+52];
	fma.rn.f32 	%f643, %f641, %f642, %f640;
	ld.shared.f32 	%f644, [%r81+8];
	ld.shared.f32 	%f645, [_ZZ13_lenet_fusionILi500EEvPfPKfS2_S2_S2_S0_S0_S0_S0_S0_S0_PiiE5ker_s+56];
	fma.rn.f32 	%f646, %f644, %f645, %f643;
	ld.shared.f32 	%f647, [%r81+40];
	ld.shared.f32 	%f648, [_ZZ13_lenet_fusionILi500EEvPfPKfS2_S2_S2_S0_S0_S0_S0_S0_S0_PiiE5ker_s+60];
	fma.rn.f32 	%f649, %f647, %f648, %f646;
	ld.shared.f32 	%f650, [%r81+44];
	ld.shared.f32 	%f651, [_ZZ13_lenet_fusionILi500EEvPfPKfS2_S2_S2_S0_S0_S0_S0_S0_S0_PiiE5ker_s+64];
	fma.rn.f32 	%f652, %f650, %f651, %f649;
	ld.shared.f32 	%f653, [%r81+48];
	ld.shared.f32 	%f654, [_ZZ13_lenet_fusionILi500EEvPfPKfS2_S2_S2_S0_S0_S0_S0_S0_S0_PiiE5ker_s+68];
	fma.rn.f32 	%f655, %f653, %f654, %f652;
	ld.shared.f32 	%f656, [%r81+52];
	ld.shared.f32 	%f657, [_ZZ13_lenet_fusionILi500EEvPfPKfS2_S2_S2_S0_S0_S0_S0_S0_S0_PiiE5ker_s+72];
	fma.rn.f32 	%f658, %f656, %f657, %f655;
	ld.shared.f32 	%f659, [%r81+56];
	ld.shared.f32 	%f660, [_ZZ13_lenet_fusionILi500EEvPfPKfS2_S2_S2_S0_S0_S0_S0_S0_S0_PiiE5ker_s+76];
	fma.rn.f32 	%f661, %f659, %f660, %f658;
	ld.shared.f32 	%f662, [%r81+88];
	ld.shared.f32 	%f663, [_ZZ13_lenet_fusionILi500EEvPfPKfS2_S2_S2_S0_S0_S0_S0_S0_S0_PiiE5ker_s+80];
	fma.rn.f32 	%f664, %f662, %f663, %f661;
	ld.shared.f32 	%f665, [%r81+92];
	ld.shared.f32 	%f666, [_ZZ13_lenet_fusionILi500EEvPfPKfS2_S2_S2_S0_S0_S0_S0_S0_S0_PiiE5ker_s+84];
	fma.rn.f32 	%f667, %f665, %f666, %f664;
	ld.shared.f32 	%f668, [%r81+96];
	ld.shared.f32 	%f669, [_ZZ13_lenet_fusionILi500EEvPfPKfS2_S2_S2_S0_S0_S0_S0_S0_S0_PiiE5ker_s+88];
	fma.rn.f32 	%f670, %f668, %f669, %f667;
	ld.shared.f32 	%f671, [%r81+100];
	ld.shared.f32 	%f672, [_ZZ13_lenet_fusionILi500EEvPfPKfS2_S2_S2_S0_S0_S0_S0_S0_S0_PiiE5ker_s+92];
	fma.rn.f32 	%f673, %f671, %f672, %f670;
	ld.shared.f32 	%f674, [%r81+104];
	ld.shared.f32 	%f675, [_ZZ13_lenet_fusionILi500EEvPfPKfS2_S2_S2_S0_S0_S0_S0_S0_S0_PiiE5ker_s+96];
	fma.rn.f32 	%f1086, %f674, %f675, %f673;
$L__BB1_56:
	add.s32 	%r399, %r399, 576;
	add.s32 	%r398, %r398, 25;
	setp.ne.s32 	%p31, %r399, 3560;
	@%p31 bra 	$L__BB1_52;
	setp.ne.s32 	%p32, %r12, 0;
	@%p32 bra 	$L__BB1_59;
	add.f32 	%f676, %f19, %f1086;
	st.shared.f32 	[%r9], %f676;
$L__BB1_59:
	setp.ne.s32 	%p33, %r13, 0;
	bar.sync 	0;
	@%p33 bra 	$L__BB1_61;
	ld.shared.f32 	%f677, [%r11];
	max.f32 	%f678, %f677, 0f00000000;
	ld.shared.f32 	%f679, [%r11+4];
	max.f32 	%f680, %f678, %f679;
	ld.shared.f32 	%f681, [%r11+112];
	max.f32 	%f682, %f680, %f681;
	ld.shared.f32 	%f683, [%r11+116];
	max.f32 	%f684, %f682, %f683;
	shl.b32 	%r82, %r397, 4;
	add.s32 	%r83, %r14, %r82;
	shl.b32 	%r84, %r83, 2;
	mov.u32 	%r85, _ZZ13_lenet_fusionILi500EEvPfPKfS2_S2_S2_S0_S0_S0_S0_S0_S0_PiiE12output_pool2;
	add.s32 	%r86, %r85, %r84;
	st.shared.f32 	[%r86], %f684;
$L__BB1_61:
	add.s32 	%r397, %r397, 1;
	setp.ne.s32 	%p34, %r397, 16;
	@%p34 bra 	$L__BB1_51;
	bar.sync 	0;
	// begin inline asm
	mov.u64 	%rd51, %clock64;
	// end inline asm
	// begin inline asm
	mov.u64 	%rd52, %clock64;
	// end inline asm
	mov.u32 	%r23, %ntid.y;
	mov.u32 	%r87, %ntid.x;
	mad.lo.s32 	%r24, %r2, %r87, %r57;
	bar.sync 	0;
	setp.gt.u32 	%p35, %r2, 119;
	mul.wide.u32 	%rd53, %r2, 4;
	add.s64 	%rd11, %rd5, %rd53;
	@%p35 bra 	$L__BB1_79;
	shl.b32 	%r88, %r57, 5;
	mov.u32 	%r89, _ZZ13_lenet_fusionILi500EEvPfPKfS2_S2_S2_S0_S0_S0_S0_S0_S0_PiiE12output_pool2;
	add.s32 	%r90, %r89, %r88;
	ld.shared.f32 	%f23, [%r90];
	ld.shared.f32 	%f24, [%r90+4];
	ld.shared.f32 	%f25, [%r90+8];
	ld.shared.f32 	%f26, [%r90+12];
	ld.shared.f32 	%f27, [%r90+16];
	ld.shared.f32 	%f28, [%r90+20];
	ld.shared.f32 	%f29, [%r90+24];
	ld.shared.f32 	%f30, [%r90+28];
	add.s32 	%r25, %r2, %r23;
	max.u32 	%r91, %r25, 120;
	setp.lt.u32 	%p36, %r25, 120;
	selp.u32 	%r92, 1, 0, %p36;
	add.s32 	%r93, %r25, %r92;
	sub.s32 	%r94, %r91, %r93;
	div.u32 	%r95, %r94, %r23;
	add.s32 	%r26, %r95, %r92;
	and.b32  	%r96, %r26, 1;
	setp.eq.b32 	%p37, %r96, 1;
	mov.u32 	%r400, %r2;
	@%p37 bra 	$L__BB1_68;
	setp.ne.s32 	%p38, %r57, 0;
	shl.b32 	%r97, %r2, 6;
	add.s32 	%r98, %r97, %r7;
	mul.wide.u32 	%rd54, %r98, 16;
	add.s64 	%rd55, %rd116, %rd54;
	ld.global.nc.v4.f32 	{%f685, %f686, %f687, %f688}, [%rd55];
	ld.global.nc.v4.f32 	{%f689, %f690, %f691, %f692}, [%rd55+16];
	fma.rn.f32 	%f693, %f685, %f23, 0f00000000;
	fma.rn.f32 	%f694, %f686, %f24, %f693;
	fma.rn.f32 	%f695, %f687, %f25, %f694;
	fma.rn.f32 	%f696, %f688, %f26, %f695;
	fma.rn.f32 	%f697, %f689, %f27, %f696;
	fma.rn.f32 	%f698, %f690, %f28, %f697;
	fma.rn.f32 	%f699, %f691, %f29, %f698;
	fma.rn.f32 	%f700, %f692, %f30, %f699;
	mov.b32 	%r99, %f700;
	shfl.sync.down.b32	%r100|%p39, %r99, 16, 31, -1;
	mov.b32 	%f701, %r100;
	add.f32 	%f702, %f700, %f701;
	mov.b32 	%r101, %f702;
	shfl.sync.down.b32	%r102|%p40, %r101, 8, 31, -1;
	mov.b32 	%f703, %r102;
	add.f32 	%f704, %f702, %f703;
	mov.b32 	%r103, %f704;
	shfl.sync.down.b32	%r104|%p41, %r103, 4, 31, -1;
	mov.b32 	%f705, %r104;
	add.f32 	%f706, %f704, %f705;
	mov.b32 	%r105, %f706;
	shfl.sync.down.b32	%r106|%p42, %r105, 2, 31, -1;
	mov.b32 	%f707, %r106;
	add.f32 	%f708, %f706, %f707;
	mov.b32 	%r107, %f708;
	shfl.sync.down.b32	%r108|%p43, %r107, 1, 31, -1;
	mov.b32 	%f709, %r108;
	add.f32 	%f31, %f708, %f709;
	mov.u32 	%r400, %r25;
	@%p38 bra 	$L__BB1_68;
	ld.global.nc.f32 	%f710, [%rd11];
	add.f32 	%f32, %f31, %f710;
	setp.ltu.f32 	%p44, %f32, 0f00000000;
	@%p44 bra 	$L__BB1_67;
	shl.b32 	%r109, %r2, 2;
	mov.u32 	%r110, _ZZ13_lenet_fusionILi500EEvPfPKfS2_S2_S2_S0_S0_S0_S0_S0_S0_PiiE1y;
	add.s32 	%r111, %r110, %r109;
	st.shared.f32 	[%r111], %f32;
	mov.u32 	%r400, %r25;
	bra.uni 	$L__BB1_68;
$L__BB1_67:
	shl.b32 	%r112, %r2, 2;
	mov.u32 	%r113, _ZZ13_lenet_fusionILi500EEvPfPKfS2_S2_S2_S0_S0_S0_S0_S0_S0_PiiE1y;
	add.s32 	%r114, %r113, %r112;
	mov.b32 	%r115, 0;
	st.shared.u32 	[%r114], %r115;
	mov.u32 	%r400, %r25;
$L__BB1_68:
	setp.eq.s32 	%p45, %r26, 0;
	@%p45 bra 	$L__BB1_79;
	shl.b32 	%r117, %r400, 6;
	add.s32 	%r118, %r117, %r7;
	mul.wide.u32 	%rd56, %r118, 16;
	add.s64 	%rd12, %rd56, 16;
	add.s32 	%r119, %r23, %r400;
	shl.b32 	%r120, %r119, 6;
	add.s32 	%r121, %r120, %r7;
	mul.wide.u32 	%rd13, %r121, 16;
	shl.b32 	%r28, %r119, 2;
	shl.b32 	%r29, %r400, 2;
	mov.u32 	%r401, _ZZ13_lenet_fusionILi500EEvPfPKfS2_S2_S2_S0_S0_S0_S0_S0_S0_PiiE1y;
	mul.wide.u32 	%rd58, %r400, 4;
	mul.wide.u32 	%rd63, %r23, 2048;
	mul.wide.u32 	%rd64, %r23, 8;
	mov.u64 	%rd115, %rd5;
	mov.u32 	%r402, %r400;
$L__BB1_70:
	.pragma "nounroll";
	setp.ne.s32 	%p46, %r57, 0;
	add.s64 	%rd57, %rd116, %rd12;
	ld.global.nc.v4.f32 	{%f711, %f712, %f713, %f714}, [%rd57+-16];
	ld.global.nc.v4.f32 	{%f715, %f716, %f717, %f718}, [%rd57];
	fma.rn.f32 	%f719, %f711, %f23, 0f00000000;
	fma.rn.f32 	%f720, %f712, %f24, %f719;
	fma.rn.f32 	%f721, %f713, %f25, %f720;
	fma.rn.f32 	%f722, %f714, %f26, %f721;
	fma.rn.f32 	%f723, %f715, %f27, %f722;
	fma.rn.f32 	%f724, %f716, %f28, %f723;
	fma.rn.f32 	%f725, %f717, %f29, %f724;
	fma.rn.f32 	%f726, %f718, %f30, %f725;
	mov.b32 	%r122, %f726;
	shfl.sync.down.b32	%r123|%p47, %r122, 16, 31, -1;
	mov.b32 	%f727, %r123;
	add.f32 	%f728, %f726, %f727;
	mov.b32 	%r124, %f728;
	shfl.sync.down.b32	%r125|%p48, %r124, 8, 31, -1;
	mov.b32 	%f729, %r125;
	add.f32 	%f730, %f728, %f729;
	mov.b32 	%r126, %f730;
	shfl.sync.down.b32	%r127|%p49, %r126, 4, 31, -1;
	mov.b32 	%f731, %r127;
	add.f32 	%f732, %f730, %f731;
	mov.b32 	%r128, %f732;
	shfl.sync.down.b32	%r129|%p50, %r128, 2, 31, -1;
	mov.b32 	%f733, %r129;
	add.f32 	%f734, %f732, %f733;
	mov.b32 	%r130, %f734;
	shfl.sync.down.b32	%r131|%p51, %r130, 1, 31, -1;
	mov.b32 	%f735, %r131;
	add.f32 	%f33, %f734, %f735;
	@%p46 bra 	$L__BB1_74;
	add.s64 	%rd59, %rd115, %rd58;
	ld.global.nc.f32 	%f736, [%rd59];
	add.f32 	%f34, %f33, %f736;
	setp.ltu.f32 	%p52, %f34, 0f00000000;
	@%p52 bra 	$L__BB1_73;
	add.s32 	%r132, %r401, %r29;
	st.shared.f32 	[%r132], %f34;
	bra.uni 	$L__BB1_74;
$L__BB1_73:
	add.s32 	%r133, %r401, %r29;
	mov.b32 	%r134, 0;
	st.shared.u32 	[%r133], %r134;
$L__BB1_74:
	add.s64 	%rd60, %rd116, %rd13;
	ld.global.nc.v4.f32 	{%f737, %f738, %f739, %f740}, [%rd60];
	ld.global.nc.v4.f32 	{%f741, %f742, %f743, %f744}, [%rd60+16];
	fma.rn.f32 	%f745, %f737, %f23, 0f00000000;
	fma.rn.f32 	%f746, %f738, %f24, %f745;
	fma.rn.f32 	%f747, %f739, %f25, %f746;
	fma.rn.f32 	%f748, %f740, %f26, %f747;
	fma.rn.f32 	%f749, %f741, %f27, %f748;
	fma.rn.f32 	%f750, %f742, %f28, %f749;
	fma.rn.f32 	%f751, %f743, %f29, %f750;
	fma.rn.f32 	%f752, %f744, %f30, %f751;
	mov.b32 	%r135, %f752;
	shfl.sync.down.b32	%r136|%p54, %r135, 16, 31, -1;
	mov.b32 	%f753, %r136;
	add.f32 	%f754, %f752, %f753;
	mov.b32 	%r137, %f754;
	shfl.sync.down.b32	%r138|%p55, %r137, 8, 31, -1;
	mov.b32 	%f755, %r138;
	add.f32 	%f756, %f754, %f755;
	mov.b32 	%r139, %f756;
	shfl.sync.down.b32	%r140|%p56, %r139, 4, 31, -1;
	mov.b32 	%f757, %r140;
	add.f32 	%f758, %f756, %f757;
	mov.b32 	%r141, %f758;
	shfl.sync.down.b32	%r142|%p57, %r141, 2, 31, -1;
	mov.b32 	%f759, %r142;
	add.f32 	%f760, %f758, %f759;
	mov.b32 	%r143, %f760;
	shfl.sync.down.b32	%r144|%p58, %r143, 1, 31, -1;
	mov.b32 	%f761, %r144;
	add.f32 	%f35, %f760, %f761;
	@%p46 bra 	$L__BB1_78;
	add.s32 	%r145, %r23, %r400;
	mul.wide.u32 	%rd61, %r145, 4;
	add.s64 	%rd62, %rd115, %rd61;
	ld.global.nc.f32 	%f762, [%rd62];
	add.f32 	%f36, %f35, %f762;
	setp.ltu.f32 	%p59, %f36, 0f00000000;
	@%p59 bra 	$L__BB1_77;
	add.s32 	%r146, %r401, %r28;
	st.shared.f32 	[%r146], %f36;
	bra.uni 	$L__BB1_78;
$L__BB1_77:
	add.s32 	%r147, %r401, %r28;
	mov.b32 	%r148, 0;
	st.shared.u32 	[%r147], %r148;
$L__BB1_78:
	add.s32 	%r149, %r402, %r23;
	add.s32 	%r402, %r149, %r23;
	add.s64 	%rd116, %rd116, %rd63;
	shl.b32 	%r150, %r23, 3;
	add.s32 	%r401, %r401, %r150;
	add.s64 	%rd115, %rd115, %rd64;
	setp.lt.u32 	%p60, %r402, 120;
	@%p60 bra 	$L__BB1_70;
$L__BB1_79:
	bar.sync 	0;
	setp.gt.u32 	%p61, %r24, 119;
	shl.b32 	%r151, %r24, 2;
	mov.u32 	%r152, _ZZ13_lenet_fusionILi500EEvPfPKfS2_S2_S2_S0_S0_S0_S0_S0_S0_PiiE12output_pool2;
	add.s32 	%r34, %r152, %r151;
	@%p61 bra 	$L__BB1_81;
	mov.u32 	%r154, _ZZ13_lenet_fusionILi500EEvPfPKfS2_S2_S2_S0_S0_S0_S0_S0_S0_PiiE1y;
	add.s32 	%r155, %r154, %r151;
	ld.shared.f32 	%f763, [%r155];
	st.shared.f32 	[%r34], %f763;
$L__BB1_81:
	bar.sync 	0;
	setp.gt.u32 	%p62, %r2, 83;
	shl.b32 	%r156, %r57, 4;
	add.s32 	%r35, %r152, %r156;
	@%p62 bra 	$L__BB1_104;
	add.s32 	%r36, %r2, %r23;
	max.u32 	%r158, %r36, 84;
	setp.lt.u32 	%p63, %r36, 84;
	selp.u32 	%r159, 1, 0, %p63;
	add.s32 	%r160, %r36, %r159;
	sub.s32 	%r161, %r158, %r160;
	div.u32 	%r162, %r161, %r23;
	add.s32 	%r37, %r162, %r159;
	and.b32  	%r163, %r37, 1;
	setp.eq.b32 	%p64, %r163, 1;
	mov.u32 	%r403, %r2;
	@%p64 bra 	$L__BB1_89;
	setp.gt.u32 	%p65, %r57, 29;
	mov.f32 	%f1087, 0f00000000;
	@%p65 bra 	$L__BB1_85;
	mad.lo.s32 	%r164, %r2, 26, %r14;
	mul.wide.u32 	%rd65, %r164, 16;
	add.s64 	%rd66, %rd117, %rd65;
	ld.global.nc.v4.f32 	{%f765, %f766, %f767, %f768}, [%rd66];
	ld.shared.f32 	%f769, [%r35];
	fma.rn.f32 	%f770, %f765, %f769, 0f00000000;
	ld.shared.f32 	%f771, [%r35+4];
	fma.rn.f32 	%f772, %f766, %f771, %f770;
	ld.shared.f32 	%f773, [%r35+8];
	fma.rn.f32 	%f774, %f767, %f773, %f772;
	ld.shared.f32 	%f775, [%r35+12];
	fma.rn.f32 	%f1087, %f768, %f775, %f774;
$L__BB1_85:
	setp.ne.s32 	%p66, %r57, 0;
	mov.b32 	%r165, %f1087;
	shfl.sync.down.b32	%r166|%p67, %r165, 16, 31, -1;
	mov.b32 	%f776, %r166;
	add.f32 	%f777, %f1087, %f776;
	mov.b32 	%r167, %f777;
	shfl.sync.down.b32	%r168|%p68, %r167, 8, 31, -1;
	mov.b32 	%f778, %r168;
	add.f32 	%f779, %f777, %f778;
	mov.b32 	%r169, %f779;
	shfl.sync.down.b32	%r170|%p69, %r169, 4, 31, -1;
	mov.b32 	%f780, %r170;
	add.f32 	%f781, %f779, %f780;
	mov.b32 	%r171, %f781;
	shfl.sync.down.b32	%r172|%p70, %r171, 2, 31, -1;
	mov.b32 	%f782, %r172;
	add.f32 	%f783, %f781, %f782;
	mov.b32 	%r173, %f783;
	shfl.sync.down.b32	%r174|%p71, %r173, 1, 31, -1;
	mov.b32 	%f784, %r174;
	add.f32 	%f39, %f783, %f784;
	mov.u32 	%r403, %r36;
	@%p66 bra 	$L__BB1_89;
	mul.wide.u32 	%rd67, %r2, 4;
	add.s64 	%rd68, %rd118, %rd67;
	ld.global.nc.f32 	%f785, [%rd68];
	add.f32 	%f40, %f39, %f785;
	setp.ltu.f32 	%p72, %f40, 0f00000000;
	@%p72 bra 	$L__BB1_88;
	shl.b32 	%r175, %r2, 2;
	mov.u32 	%r176, _ZZ13_lenet_fusionILi500EEvPfPKfS2_S2_S2_S0_S0_S0_S0_S0_S0_PiiE2y1;
	add.s32 	%r177, %r176, %r175;
	st.shared.f32 	[%r177], %f40;
	mov.u32 	%r403, %r36;
	bra.uni 	$L__BB1_89;
$L__BB1_88:
	shl.b32 	%r178, %r2, 2;
	mov.u32 	%r179, _ZZ13_lenet_fusionILi500EEvPfPKfS2_S2_S2_S0_S0_S0_S0_S0_S0_PiiE2y1;
	add.s32 	%r180, %r179, %r178;
	mov.b32 	%r181, 0;
	st.shared.u32 	[%r180], %r181;
	mov.u32 	%r403, %r36;
$L__BB1_89:
	setp.eq.s32 	%p73, %r37, 0;
	@%p73 bra 	$L__BB1_104;
	add.s32 	%r183, %r23, %r403;
	shl.b32 	%r39, %r183, 2;
	shl.b32 	%r40, %r23, 3;
	mul.wide.u32 	%rd18, %r183, 4;
	mul.wide.u32 	%rd19, %r23, 8;
	mad.lo.s32 	%r184, %r183, 30, %r57;
	mul.wide.u32 	%rd20, %r184, 16;
	mul.wide.u32 	%rd21, %r23, 960;
	shl.b32 	%r41, %r403, 2;
	mul.wide.u32 	%rd22, %r403, 4;
	mad.lo.s32 	%r185, %r403, 30, %r57;
	mul.wide.u32 	%rd23, %r185, 16;
	mov.u32 	%r404, _ZZ13_lenet_fusionILi500EEvPfPKfS2_S2_S2_S0_S0_S0_S0_S0_S0_PiiE2y1;
$L__BB1_91:
	.pragma "nounroll";
	setp.gt.u32 	%p74, %r57, 29;
	mov.f32 	%f1088, 0f00000000;
	@%p74 bra 	$L__BB1_93;
	add.s64 	%rd69, %rd117, %rd23;
	ld.global.nc.v4.f32 	{%f787, %f788, %f789, %f790}, [%rd69];
	ld.shared.f32 	%f791, [%r35];
	fma.rn.f32 	%f792, %f787, %f791, 0f00000000;
	ld.shared.f32 	%f793, [%r35+4];
	fma.rn.f32 	%f794, %f788, %f793, %f792;
	ld.shared.f32 	%f795, [%r35+8];
	fma.rn.f32 	%f796, %f789, %f795, %f794;
	ld.shared.f32 	%f797, [%r35+12];
	fma.rn.f32 	%f1088, %f790, %f797, %f796;
$L__BB1_93:
	setp.ne.s32 	%p75, %r57, 0;
	mov.b32 	%r186, %f1088;
	shfl.sync.down.b32	%r187|%p76, %r186, 16, 31, -1;
	mov.b32 	%f798, %r187;
	add.f32 	%f799, %f1088, %f798;
	mov.b32 	%r188, %f799;
	shfl.sync.down.b32	%r189|%p77, %r188, 8, 31, -1;
	mov.b32 	%f800, %r189;
	add.f32 	%f801, %f799, %f800;
	mov.b32 	%r190, %f801;
	shfl.sync.down.b32	%r191|%p78, %r190, 4, 31, -1;
	mov.b32 	%f802, %r191;
	add.f32 	%f803, %f801, %f802;
	mov.b32 	%r192, %f803;
	shfl.sync.down.b32	%r193|%p79, %r192, 2, 31, -1;
	mov.b32 	%f804, %r193;
	add.f32 	%f805, %f803, %f804;
	mov.b32 	%r194, %f805;
	shfl.sync.down.b32	%r195|%p80, %r194, 1, 31, -1;
	mov.b32 	%f806, %r195;
	add.f32 	%f43, %f805, %f806;
	@%p75 bra 	$L__BB1_97;
	add.s64 	%rd70, %rd118, %rd22;
	ld.global.nc.f32 	%f807, [%rd70];
	add.f32 	%f44, %f43, %f807;
	setp.ltu.f32 	%p81, %f44, 0f00000000;
	@%p81 bra 	$L__BB1_96;
	add.s32 	%r196, %r404, %r41;
	st.shared.f32 	[%r196], %f44;
	bra.uni 	$L__BB1_97;
$L__BB1_96:
	add.s32 	%r197, %r404, %r41;
	mov.b32 	%r198, 0;
	st.shared.u32 	[%r197], %r198;
$L__BB1_97:
	mov.f32 	%f1089, 0f00000000;
	@%p74 bra 	$L__BB1_99;
	add.s64 	%rd71, %rd117, %rd20;
	ld.global.nc.v4.f32 	{%f809, %f810, %f811, %f812}, [%rd71];
	ld.shared.f32 	%f813, [%r35];
	fma.rn.f32 	%f814, %f809, %f813, 0f00000000;
	ld.shared.f32 	%f815, [%r35+4];
	fma.rn.f32 	%f816, %f810, %f815, %f814;
	ld.shared.f32 	%f817, [%r35+8];
	fma.rn.f32 	%f818, %f811, %f817, %f816;
	ld.shared.f32 	%f819, [%r35+12];
	fma.rn.f32 	%f1089, %f812, %f819, %f818;
$L__BB1_99:
	mov.b32 	%r199, %f1089;
	shfl.sync.down.b32	%r200|%p84, %r199, 16, 31, -1;
	mov.b32 	%f820, %r200;
	add.f32 	%f821, %f1089, %f820;
	mov.b32 	%r201, %f821;
	shfl.sync.down.b32	%r202|%p85, %r201, 8, 31, -1;
	mov.b32 	%f822, %r202;
	add.f32 	%f823, %f821, %f822;
	mov.b32 	%r203, %f823;
	shfl.sync.down.b32	%r204|%p86, %r203, 4, 31, -1;
	mov.b32 	%f824, %r204;
	add.f32 	%f825, %f823, %f824;
	mov.b32 	%r205, %f825;
	shfl.sync.down.b32	%r206|%p87, %r205, 2, 31, -1;
	mov.b32 	%f826, %r206;
	add.f32 	%f827, %f825, %f826;
	mov.b32 	%r207, %f827;
	shfl.sync.down.b32	%r208|%p88, %r207, 1, 31, -1;
	mov.b32 	%f828, %r208;
	add.f32 	%f47, %f827, %f828;
	@%p75 bra 	$L__BB1_103;
	add.s64 	%rd72, %rd118, %rd18;
	ld.global.nc.f32 	%f829, [%rd72];
	add.f32 	%f48, %f47, %f829;
	setp.ltu.f32 	%p89, %f48, 0f00000000;
	@%p89 bra 	$L__BB1_102;
	add.s32 	%r209, %r404, %r39;
	st.shared.f32 	[%r209], %f48;
	bra.uni 	$L__BB1_103;
$L__BB1_102:
	add.s32 	%r210, %r404, %r39;
	mov.b32 	%r211, 0;
	st.shared.u32 	[%r210], %r211;
$L__BB1_103:
	add.s32 	%r212, %r403, %r23;
	add.s32 	%r403, %r212, %r23;
	add.s32 	%r404, %r404, %r40;
	add.s64 	%rd118, %rd118, %rd19;
	add.s64 	%rd117, %rd117, %rd21;
	setp.lt.u32 	%p90, %r403, 84;
	@%p90 bra 	$L__BB1_91;
$L__BB1_104:
	bar.sync 	0;
	setp.gt.u32 	%p91, %r24, 83;
	@%p91 bra 	$L__BB1_106;
	mov.u32 	%r214, _ZZ13_lenet_fusionILi500EEvPfPKfS2_S2_S2_S0_S0_S0_S0_S0_S0_PiiE2y1;
	add.s32 	%r215, %r214, %r151;
	ld.shared.f32 	%f830, [%r215];
	st.shared.f32 	[%r34], %f830;
$L__BB1_106:
	bar.sync 	0;
	setp.gt.u32 	%p92, %r2, 9;
	@%p92 bra 	$L__BB1_176;
	setp.gt.u32 	%p93, %r57, 20;
	mov.f32 	%f1090, 0f00000000;
	@%p93 bra 	$L__BB1_109;
	mad.lo.s32 	%r216, %r2, 17, %r14;
	mul.wide.u32 	%rd73, %r216, 16;
	add.s64 	%rd74, %rd6, %rd73;
	ld.global.nc.v4.f32 	{%f832, %f833, %f834, %f835}, [%rd74];
	ld.shared.f32 	%f836, [%r35];
	fma.rn.f32 	%f837, %f832, %f836, 0f00000000;
	ld.shared.f32 	%f838, [%r35+4];
	fma.rn.f32 	%f839, %f833, %f838, %f837;
	ld.shared.f32 	%f840, [%r35+8];
	fma.rn.f32 	%f841, %f834, %f840, %f839;
	ld.shared.f32 	%f842, [%r35+12];
	fma.rn.f32 	%f1090, %f835, %f842, %f841;
$L__BB1_109:
	setp.ne.s32 	%p94, %r57, 0;
	mov.b32 	%r217, %f1090;
	shfl.sync.down.b32	%r218|%p95, %r217, 16, 31, -1;
	mov.b32 	%f843, %r218;
	add.f32 	%f844, %f1090, %f843;
	mov.b32 	%r219, %f844;
	shfl.sync.down.b32	%r220|%p96, %r219, 8, 31, -1;
	mov.b32 	%f845, %r220;
	add.f32 	%f846, %f844, %f845;
	mov.b32 	%r221, %f846;
	shfl.sync.down.b32	%r222|%p97, %r221, 4, 31, -1;
	mov.b32 	%f847, %r222;
	add.f32 	%f848, %f846, %f847;
	mov.b32 	%r223, %f848;
	shfl.sync.down.b32	%r224|%p98, %r223, 2, 31, -1;
	mov.b32 	%f849, %r224;
	add.f32 	%f850, %f848, %f849;
	mov.b32 	%r225, %f850;
	shfl.sync.down.b32	%r226|%p99, %r225, 1, 31, -1;
	mov.b32 	%f851, %r226;
	add.f32 	%f51, %f850, %f851;
	@%p94 bra 	$L__BB1_113;
	ld.global.nc.f32 	%f852, [%rd11];
	add.f32 	%f52, %f51, %f852;
	setp.ltu.f32 	%p100, %f52, 0f00000000;
	@%p100 bra 	$L__BB1_112;
	shl.b32 	%r227, %r2, 2;
	mov.u32 	%r228, _ZZ13_lenet_fusionILi500EEvPfPKfS2_S2_S2_S0_S0_S0_S0_S0_S0_PiiE3out;
	add.s32 	%r229, %r228, %r227;
	st.shared.f32 	[%r229], %f52;
	bra.uni 	$L__BB1_113;
$L__BB1_112:
	shl.b32 	%r230, %r2, 2;
	mov.u32 	%r231, _ZZ13_lenet_fusionILi500EEvPfPKfS2_S2_S2_S0_S0_S0_S0_S0_S0_PiiE3out;
	add.s32 	%r232, %r231, %r230;
	mov.b32 	%r233, 0;
	st.shared.u32 	[%r232], %r233;
$L__BB1_113:
	add.s32 	%r46, %r2, %r23;
	setp.gt.u32 	%p101, %r46, 9;
	@%p101 bra 	$L__BB1_176;
	setp.gt.u32 	%p102, %r57, 20;
	mov.f32 	%f1091, 0f00000000;
	@%p102 bra 	$L__BB1_116;
	mad.lo.s32 	%r234, %r46, 21, %r57;
	mul.wide.u32 	%rd75, %r234, 16;
	add.s64 	%rd76, %rd6, %rd75;
	ld.global.nc.v4.f32 	{%f854, %f855, %f856, %f857}, [%rd76];
	ld.shared.f32 	%f858, [%r35];
	fma.rn.f32 	%f859, %f854, %f858, 0f00000000;
	ld.shared.f32 	%f860, [%r35+4];
	fma.rn.f32 	%f861, %f855, %f860, %f859;
	ld.shared.f32 	%f862, [%r35+8];
	fma.rn.f32 	%f863, %f856, %f862, %f861;
	ld.shared.f32 	%f864, [%r35+12];
	fma.rn.f32 	%f1091, %f857, %f864, %f863;
$L__BB1_116:
	setp.ne.s32 	%p103, %r57, 0;
	mov.b32 	%r235, %f1091;
	shfl.sync.down.b32	%r236|%p104, %r235, 16, 31, -1;
	mov.b32 	%f865, %r236;
	add.f32 	%f866, %f1091, %f865;
	mov.b32 	%r237, %f866;
	shfl.sync.down.b32	%r238|%p105, %r237, 8, 31, -1;
	mov.b32 	%f867, %r238;
	add.f32 	%f868, %f866, %f867;
	mov.b32 	%r239, %f868;
	shfl.sync.down.b32	%r240|%p106, %r239, 4, 31, -1;
	mov.b32 	%f869, %r240;
	add.f32 	%f870, %f868, %f869;
	mov.b32 	%r241, %f870;
	shfl.sync.down.b32	%r242|%p107, %r241, 2, 31, -1;
	mov.b32 	%f871, %r242;
	add.f32 	%f872, %f870, %f871;
	mov.b32 	%r243, %f872;
	shfl.sync.down.b32	%r244|%p108, %r243, 1, 31, -1;
	mov.b32 	%f873, %r244;
	add.f32 	%f55, %f872, %f873;
	@%p103 bra 	$L__BB1_120;
	mul.wide.s32 	%rd77, %r23, 4;
	add.s64 	%rd78, %rd11, %rd77;
	ld.global.nc.f32 	%f874, [%rd78];
	add.f32 	%f56, %f55, %f874;
	setp.ltu.f32 	%p109, %f56, 0f00000000;
	@%p109 bra 	$L__BB1_119;
	shl.b32 	%r245, %r46, 2;
	mov.u32 	%r246, _ZZ13_lenet_fusionILi500EEvPfPKfS2_S2_S2_S0_S0_S0_S0_S0_S0_PiiE3out;
	add.s32 	%r247, %r246, %r245;
	st.shared.f32 	[%r247], %f56;
	bra.uni 	$L__BB1_120;
$L__BB1_119:
	shl.b32 	%r248, %r46, 2;
	mov.u32 	%r249, _ZZ13_lenet_fusionILi500EEvPfPKfS2_S2_S2_S0_S0_S0_S0_S0_S0_PiiE3out;
	add.s32 	%r250, %r249, %r248;
	mov.b32 	%r251, 0;
	st.shared.u32 	[%r250], %r251;
$L__BB1_120:
	add.s32 	%r47, %r46, %r23;
	setp.gt.u32 	%p110, %r47, 9;
	@%p110 bra 	$L__BB1_176;
	setp.gt.u32 	%p111, %r57, 20;
	mov.f32 	%f1092, 0f00000000;
	@%p111 bra 	$L__BB1_123;
	mad.lo.s32 	%r252, %r47, 21, %r57;
	mul.wide.u32 	%rd79, %r252, 16;
	add.s64 	%rd80, %rd6, %rd79;
	ld.global.nc.v4.f32 	{%f876, %f877, %f878, %f879}, [%rd80];
	ld.shared.f32 	%f880, [%r35];
	fma.rn.f32 	%f881, %f876, %f880, 0f00000000;
	ld.shared.f32 	%f882, [%r35+4];
	fma.rn.f32 	%f883, %f877, %f882, %f881;
	ld.shared.f32 	%f884, [%r35+8];
	fma.rn.f32 	%f885, %f878, %f884, %f883;
	ld.shared.f32 	%f886, [%r35+12];
	fma.rn.f32 	%f1092, %f879, %f886, %f885;
$L__BB1_123:
	setp.ne.s32 	%p112, %r57, 0;
	mov.b32 	%r253, %f1092;
	shfl.sync.down.b32	%r254|%p113, %r253, 16, 31, -1;
	mov.b32 	%f887, %r254;
	add.f32 	%f888, %f1092, %f887;
	mov.b32 	%r255, %f888;
	shfl.sync.down.b32	%r256|%p114, %r255, 8, 31, -1;
	mov.b32 	%f889, %r256;
	add.f32 	%f890, %f888, %f889;
	mov.b32 	%r257, %f890;
	shfl.sync.down.b32	%r258|%p115, %r257, 4, 31, -1;
	mov.b32 	%f891, %r258;
	add.f32 	%f892, %f890, %f891;
	mov.b32 	%r259, %f892;
	shfl.sync.down.b32	%r260|%p116, %r259, 2, 31, -1;
	mov.b32 	%f893, %r260;
	add.f32 	%f894, %f892, %f893;
	mov.b32 	%r261, %f894;
	shfl.sync.down.b32	%r262|%p117, %r261, 1, 31, -1;
	mov.b32 	%f895, %r262;
	add.f32 	%f59, %f894, %f895;
	@%p112 bra 	$L__BB1_127;
	mul.wide.u32 	%rd81, %r47, 4;
	add.s64 	%rd82, %rd5, %rd81;
	ld.global.nc.f32 	%f896, [%rd82];
	add.f32 	%f60, %f59, %f896;
	setp.ltu.f32 	%p118, %f60, 0f00000000;
	@%p118 bra 	$L__BB1_126;
	shl.b32 	%r263, %r47, 2;
	mov.u32 	%r264, _ZZ13_lenet_fusionILi500EEvPfPKfS2_S2_S2_S0_S0_S0_S0_S0_S0_PiiE3out;
	add.s32 	%r265, %r264, %r263;
	st.shared.f32 	[%r265], %f60;
	bra.uni 	$L__BB1_127;
$L__BB1_126:
	shl.b32 	%r266, %r47, 2;
	mov.u32 	%r267, _ZZ13_lenet_fusionILi500EEvPfPKfS2_S2_S2_S0_S0_S0_S0_S0_S0_PiiE3out;
	add.s32 	%r268, %r267, %r266;
	mov.b32 	%r269, 0;
	st.shared.u32 	[%r268], %r269;
$L__BB1_127:
	add.s32 	%r48, %r47, %r23;
	setp.gt.u32 	%p119, %r48, 9;
	@%p119 bra 	$L__BB1_176;
	setp.gt.u32 	%p120, %r57, 20;
	mov.f32 	%f1093, 0f00000000;
	@%p120 bra 	$L__BB1_130;
	mad.lo.s32 	%r270, %r48, 21, %r57;
	mul.wide.u32 	%rd83, %r270, 16;
	add.s64 	%rd84, %rd6, %rd83;
	ld.global.nc.v4.f32 	{%f898, %f899, %f900, %f901}, [%rd84];
	ld.shared.f32 	%f902, [%r35];
	fma.rn.f32 	%f903, %f898, %f902, 0f00000000;
	ld.shared.f32 	%f904, [%r35+4];
	fma.rn.f32 	%f905, %f899, %f904, %f903;
	ld.shared.f32 	%f906, [%r35+8];
	fma.rn.f32 	%f907, %f900, %f906, %f905;
	ld.shared.f32 	%f908, [%r35+12];
	fma.rn.f32 	%f1093, %f901, %f908, %f907;
$L__BB1_130:
	setp.ne.s32 	%p121, %r57, 0;
	mov.b32 	%r271, %f1093;
	shfl.sync.down.b32	%r272|%p122, %r271, 16, 31, -1;
	mov.b32 	%f909, %r272;
	add.f32 	%f910, %f1093, %f909;
	mov.b32 	%r273, %f910;
	shfl.sync.down.b32	%r274|%p123, %r273, 8, 31, -1;
	mov.b32 	%f911, %r274;
	add.f32 	%f912, %f910, %f911;
	mov.b32 	%r275, %f912;
	shfl.sync.down.b32	%r276|%p124, %r275, 4, 31, -1;
	mov.b32 	%f913, %r276;
	add.f32 	%f914, %f912, %f913;
	mov.b32 	%r277, %f914;
	shfl.sync.down.b32	%r278|%p125, %r277, 2, 31, -1;
	mov.b32 	%f915, %r278;
	add.f32 	%f916, %f914, %f915;
	mov.b32 	%r279, %f916;
	shfl.sync.down.b32	%r280|%p126, %r279, 1, 31, -1;
	mov.b32 	%f917, %r280;
	add.f32 	%f63, %f916, %f917;
	@%p121 bra 	$L__BB1_134;
	mul.wide.u32 	%rd85, %r48, 4;
	add.s64 	%rd86, %rd5, %rd85;
	ld.global.nc.f32 	%f918, [%rd86];
	add.f32 	%f64, %f63, %f918;
	setp.ltu.f32 	%p127, %f64, 0f00000000;
	@%p127 bra 	$L__BB1_133;
	shl.b32 	%r281, %r48, 2;
	mov.u32 	%r282, _ZZ13_lenet_fusionILi500EEvPfPKfS2_S2_S2_S0_S0_S0_S0_S0_S0_PiiE3out;
	add.s32 	%r283, %r282, %r281;
	st.shared.f32 	[%r283], %f64;
	bra.uni 	$L__BB1_134;
$L__BB1_133:
	shl.b32 	%r284, %r48, 2;
	mov.u32 	%r285, _ZZ13_lenet_fusionILi500EEvPfPKfS2_S2_S2_S0_S0_S0_S0_S0_S0_PiiE3out;
	add.s32 	%r286, %r285, %r284;
	mov.b32 	%r287, 0;
	st.shared.u32 	[%r286], %r287;
$L__BB1_134:
	add.s32 	%r49, %r48, %r23;
	setp.gt.u32 	%p128, %r49, 9;
	@%p128 bra 	$L__BB1_176;
	setp.gt.u32 	%p129, %r57, 20;
	mov.f32 	%f1094, 0f00000000;
	@%p129 bra 	$L__BB1_137;
	mad.lo.s32 	%r288, %r49, 21, %r57;
	mul.wide.u32 	%rd87, %r288, 16;
	add.s64 	%rd88, %rd6, %rd87;
	ld.global.nc.v4.f32 	{%f920, %f921, %f922, %f923}, [%rd88];
	ld.shared.f32 	%f924, [%r35];
	fma.rn.f32 	%f925, %f920, %f924, 0f00000000;
	ld.shared.f32 	%f926, [%r35+4];
	fma.rn.f32 	%f927, %f921, %f926, %f925;
	ld.shared.f32 	%f928, [%r35+8];
	fma.rn.f32 	%f929, %f922, %f928, %f927;
	ld.shared.f32 	%f930, [%r35+12];
	fma.rn.f32 	%f1094, %f923, %f930, %f929;
$L__BB1_137:
	setp.ne.s32 	%p130, %r57, 0;
	mov.b32 	%r289, %f1094;
	shfl.sync.down.b32	%r290|%p131, %r289, 16, 31, -1;
	mov.b32 	%f931, %r290;
	add.f32 	%f932, %f1094, %f931;
	mov.b32 	%r291, %f932;
	shfl.sync.down.b32	%r292|%p132, %r291, 8, 31, -1;
	mov.b32 	%f933, %r292;
	add.f32 	%f934, %f932, %f933;
	mov.b32 	%r293, %f934;
	shfl.sync.down.b32	%r294|%p133, %r293, 4, 31, -1;
	mov.b32 	%f935, %r294;
	add.f32 	%f936, %f934, %f935;
	mov.b32 	%r295, %f936;
	shfl.sync.down.b32	%r296|%p134, %r295, 2, 31, -1;
	mov.b32 	%f937, %r296;
	add.f32 	%f938, %f936, %f937;
	mov.b32 	%r297, %f938;
	shfl.sync.down.b32	%r298|%p135, %r297, 1, 31, -1;
	mov.b32 	%f939, %r298;
	add.f32 	%f67, %f938, %f939;
	@%p130 bra 	$L__BB1_141;
	mul.wide.u32 	%rd89, %r49, 4;
	add.s64 	%rd90, %rd5, %rd89;
	ld.global.nc.f32 	%f940, [%rd90];
	add.f32 	%f68, %f67, %f940;
	setp.ltu.f32 	%p136, %f68, 0f00000000;
	@%p136 bra 	$L__BB1_140;
	shl.b32 	%r299, %r49, 2;
	mov.u32 	%r300, _ZZ13_lenet_fusionILi500EEvPfPKfS2_S2_S2_S0_S0_S0_S0_S0_S0_PiiE3out;
	add.s32 	%r301, %r300, %r299;
	st.shared.f32 	[%r301], %f68;
	bra.uni 	$L__BB1_141;
$L__BB1_140:
	shl.b32 	%r302, %r49, 2;
	mov.u32 	%r303, _ZZ13_lenet_fusionILi500EEvPfPKfS2_S2_S2_S0_S0_S0_S0_S0_S0_PiiE3out;
	add.s32 	%r304, %r303, %r302;
	mov.b32 	%r305, 0;
	st.shared.u32 	[%r304], %r305;
$L__BB1_141:
	add.s32 	%r50, %r49, %r23;
	setp.gt.u32 	%p137, %r50, 9;
	@%p137 bra 	$L__BB1_176;
	setp.gt.u32 	%p138, %r57, 20;
	mov.f32 	%f1095, 0f00000000;
	@%p138 bra 	$L__BB1_144;
	mad.lo.s32 	%r306, %r50, 21, %r57;
	mul.wide.u32 	%rd91, %r306, 16;
	add.s64 	%rd92, %rd6, %rd91;
	ld.global.nc.v4.f32 	{%f942, %f943, %f944, %f945}, [%rd92];
	ld.shared.f32 	%f946, [%r35];
	fma.rn.f32 	%f947, %f942, %f946, 0f00000000;
	ld.shared.f32 	%f948, [%r35+4];
	fma.rn.f32 	%f949, %f943, %f948, %f947;
	ld.shared.f32 	%f950, [%r35+8];
	fma.rn.f32 	%f951, %f944, %f950, %f949;
	ld.shared.f32 	%f952, [%r35+12];
	fma.rn.f32 	%f1095, %f945, %f952, %f951;
$L__BB1_144:
	setp.ne.s32 	%p139, %r57, 0;
	mov.b32 	%r307, %f1095;
	shfl.sync.down.b32	%r308|%p140, %r307, 16, 31, -1;
	mov.b32 	%f953, %r308;
	add.f32 	%f954, %f1095, %f953;
	mov.b32 	%r309, %f954;
	shfl.sync.down.b32	%r310|%p141, %r309, 8, 31, -1;
	mov.b32 	%f955, %r310;
	add.f32 	%f956, %f954, %f955;
	mov.b32 	%r311, %f956;
	shfl.sync.down.b32	%r312|%p142, %r311, 4, 31, -1;
	mov.b32 	%f957, %r312;
	add.f32 	%f958, %f956, %f957;
	mov.b32 	%r313, %f958;
	shfl.sync.down.b32	%r314|%p143, %r313, 2, 31, -1;
	mov.b32 	%f959, %r314;
	add.f32 	%f960, %f958, %f959;
	mov.b32 	%r315, %f960;
	shfl.sync.down.b32	%r316|%p144, %r315, 1, 31, -1;
	mov.b32 	%f961, %r316;
	add.f32 	%f71, %f960, %f961;
	@%p139 bra 	$L__BB1_148;
	mul.wide.u32 	%rd93, %r50, 4;
	add.s64 	%rd94, %rd5, %rd93;
	ld.global.nc.f32 	%f962, [%rd94];
	add.f32 	%f72, %f71, %f962;
	setp.ltu.f32 	%p145, %f72, 0f00000000;
	@%p145 bra 	$L__BB1_147;
	shl.b32 	%r317, %r50, 2;
	mov.u32 	%r318, _ZZ13_lenet_fusionILi500EEvPfPKfS2_S2_S2_S0_S0_S0_S0_S0_S0_PiiE3out;
	add.s32 	%r319, %r318, %r317;
	st.shared.f32 	[%r319], %f72;
	bra.uni 	$L__BB1_148;
$L__BB1_147:
	shl.b32 	%r320, %r50, 2;
	mov.u32 	%r321, _ZZ13_lenet_fusionILi500EEvPfPKfS2_S2_S2_S0_S0_S0_S0_S0_S0_PiiE3out;
	add.s32 	%r322, %r321, %r320;
	mov.b32 	%r323, 0;
	st.shared.u32 	[%r322], %r323;
$L__BB1_148:
	add.s32 	%r51, %r50, %r23;
	setp.gt.u32 	%p146, %r51, 9;
	@%p146 bra 	$L__BB1_176;
	setp.gt.u32 	%p147, %r57, 20;
	mov.f32 	%f1096, 0f00000000;
	@%p147 bra 	$L__BB1_151;
	mad.lo.s32 	%r324, %r51, 21, %r57;
	mul.wide.u32 	%rd95, %r324, 16;
	add.s64 	%rd96, %rd6, %rd95;
	ld.global.nc.v4.f32 	{%f964, %f965, %f966, %f967}, [%rd96];
	ld.shared.f32 	%f968, [%r35];
	fma.rn.f32 	%f969, %f964, %f968, 0f00000000;
	ld.shared.f32 	%f970, [%r35+4];
	fma.rn.f32 	%f971, %f965, %f970, %f969;
	ld.shared.f32 	%f972, [%r35+8];
	fma.rn.f32 	%f973, %f966, %f972, %f971;
	ld.shared.f32 	%f974, [%r35+12];
	fma.rn.f32 	%f1096, %f967, %f974, %f973;
$L__BB1_151:
	setp.ne.s32 	%p148, %r57, 0;
	mov.b32 	%r325, %f1096;
	shfl.sync.down.b32	%r326|%p149, %r325, 16, 31, -1;
	mov.b32 	%f975, %r326;
	add.f32 	%f976, %f1096, %f975;
	mov.b32 	%r327, %f976;
	shfl.sync.down.b32	%r328|%p150, %r327, 8, 31, -1;
	mov.b32 	%f977, %r328;
	add.f32 	%f978, %f976, %f977;
	mov.b32 	%r329, %f978;
	shfl.sync.down.b32	%r330|%p151, %r329, 4, 31, -1;
	mov.b32 	%f979, %r330;
	add.f32 	%f980, %f978, %f979;
	mov.b32 	%r331, %f980;
	shfl.sync.down.b32	%r332|%p152, %r331, 2, 31, -1;
	mov.b32 	%f981, %r332;
	add.f32 	%f982, %f980, %f981;
	mov.b32 	%r333, %f982;
	shfl.sync.down.b32	%r334|%p153, %r333, 1, 31, -1;
	mov.b32 	%f983, %r334;
	add.f32 	%f75, %f982, %f983;
	@%p148 bra 	$L__BB1_155;
	mul.wide.u32 	%rd97, %r51, 4;
	add.s64 	%rd98, %rd5, %rd97;
	ld.global.nc.f32 	%f984, [%rd98];
	add.f32 	%f76, %f75, %f984;
	setp.ltu.f32 	%p154, %f76, 0f00000000;
	@%p154 bra 	$L__BB1_154;
	shl.b32 	%r335, %r51, 2;
	mov.u32 	%r336, _ZZ13_lenet_fusionILi500EEvPfPKfS2_S2_S2_S0_S0_S0_S0_S0_S0_PiiE3out;
	add.s32 	%r337, %r336, %r335;
	st.shared.f32 	[%r337], %f76;
	bra.uni 	$L__BB1_155;
$L__BB1_154:
	shl.b32 	%r338, %r51, 2;
	mov.u32 	%r339, _ZZ13_lenet_fusionILi500EEvPfPKfS2_S2_S2_S0_S0_S0_S0_S0_S0_PiiE3out;
	add.s32 	%r340, %r339, %r338;
	mov.b32 	%r341, 0;
	st.shared.u32 	[%r340], %r341;
$L__BB1_155:
	add.s32 	%r52, %r51, %r23;
	setp.gt.u32 	%p155, %r52, 9;
	@%p155 bra 	$L__BB1_176;
	setp.gt.u32 	%p156, %r57, 20;
	mov.f32 	%f1097, 0f00000000;
	@%p156 bra 	$L__BB1_158;
	mad.lo.s32 	%r342, %r52, 21, %r57;
	mul.wide.u32 	%rd99, %r342, 16;
	add.s64 	%rd100, %rd6, %rd99;
	ld.global.nc.v4.f32 	{%f986, %f987, %f988, %f989}, [%rd100];
	ld.shared.f32 	%f990, [%r35];
	fma.rn.f32 	%f991, %f986, %f990, 0f00000000;
	ld.shared.f32 	%f992, [%r35+4];
	fma.rn.f32 	%f993, %f987, %f992, %f991;
	ld.shared.f32 	%f994, [%r35+8];
	fma.rn.f32 	%f995, %f988, %f994, %f993;
	ld.shared.f32 	%f996, [%r35+12];
	fma.rn.f32 	%f1097, %f989, %f996, %f995;
$L__BB1_158:
	setp.ne.s32 	%p157, %r57, 0;
	mov.b32 	%r343, %f1097;
	shfl.sync.down.b32	%r344|%p158, %r343, 16, 31, -1;
	mov.b32 	%f997, %r344;
	add.f32 	%f998, %f1097, %f997;
	mov.b32 	%r345, %f998;
	shfl.sync.down.b32	%r346|%p159, %r345, 8, 31, -1;
	mov.b32 	%f999, %r346;
	add.f32 	%f1000, %f998, %f999;
	mov.b32 	%r347, %f1000;
	shfl.sync.down.b32	%r348|%p160, %r347, 4, 31, -1;
	mov.b32 	%f1001, %r348;
	add.f32 	%f1002, %f1000, %f1001;
	mov.b32 	%r349, %f1002;
	shfl.sync.down.b32	%r350|%p161, %r349, 2, 31, -1;
	mov.b32 	%f1003, %r350;
	add.f32 	%f1004, %f1002, %f1003;
	mov.b32 	%r351, %f1004;
	shfl.sync.down.b32	%r352|%p162, %r351, 1, 31, -1;
	mov.b32 	%f1005, %r352;
	add.f32 	%f79, %f1004, %f1005;
	@%p157 bra 	$L__BB1_162;
	mul.wide.u32 	%rd101, %r52, 4;
	add.s64 	%rd102, %rd5, %rd101;
	ld.global.nc.f32 	%f1006, [%rd102];
	add.f32 	%f80, %f79, %f1006;
	setp.ltu.f32 	%p163, %f80, 0f00000000;
	@%p163 bra 	$L__BB1_161;
	shl.b32 	%r353, %r52, 2;
	mov.u32 	%r354, _ZZ13_lenet_fusionILi500EEvPfPKfS2_S2_S2_S0_S0_S0_S0_S0_S0_PiiE3out;
	add.s32 	%r355, %r354, %r353;
	st.shared.f32 	[%r355], %f80;
	bra.uni 	$L__BB1_162;
$L__BB1_161:
	shl.b32 	%r356, %r52, 2;
	mov.u32 	%r357, _ZZ13_lenet_fusionILi500EEvPfPKfS2_S2_S2_S0_S0_S0_S0_S0_S0_PiiE3out;
	add.s32 	%r358, %r357, %r356;
	mov.b32 	%r359, 0;
	st.shared.u32 	[%r358], %r359;
$L__BB1_162:
	add.s32 	%r53, %r52, %r23;
	setp.gt.u32 	%p164, %r53, 9;
	@%p164 bra 	$L__BB1_176;
	setp.gt.u32 	%p165, %r57, 20;
	mov.f32 	%f1098, 0f00000000;
	@%p165 bra 	$L__BB1_165;
	mad.lo.s32 	%r360, %r53, 21, %r57;
	mul.wide.u32 	%rd103, %r360, 16;
	add.s64 	%rd104, %rd6, %rd103;
	ld.global.nc.v4.f32 	{%f1008, %f1009, %f1010, %f1011}, [%rd104];
	ld.shared.f32 	%f1012, [%r35];
	fma.rn.f32 	%f1013, %f1008, %f1012, 0f00000000;
	ld.shared.f32 	%f1014, [%r35+4];
	fma.rn.f32 	%f1015, %f1009, %f1014, %f1013;
	ld.shared.f32 	%f1016, [%r35+8];
	fma.rn.f32 	%f1017, %f1010, %f1016, %f1015;
	ld.shared.f32 	%f1018, [%r35+12];
	fma.rn.f32 	%f1098, %f1011, %f1018, %f1017;
$L__BB1_165:
	setp.ne.s32 	%p166, %r57, 0;
	mov.b32 	%r361, %f1098;
	shfl.sync.down.b32	%r362|%p167, %r361, 16, 31, -1;
	mov.b32 	%f1019, %r362;
	add.f32 	%f1020, %f1098, %f1019;
	mov.b32 	%r363, %f1020;
	shfl.sync.down.b32	%r364|%p168, %r363, 8, 31, -1;
	mov.b32 	%f1021, %r364;
	add.f32 	%f1022, %f1020, %f1021;
	mov.b32 	%r365, %f1022;
	shfl.sync.down.b32	%r366|%p169, %r365, 4, 31, -1;
	mov.b32 	%f1023, %r366;
	add.f32 	%f1024, %f1022, %f1023;
	mov.b32 	%r367, %f1024;
	shfl.sync.down.b32	%r368|%p170, %r367, 2, 31, -1;
	mov.b32 	%f1025, %r368;
	add.f32 	%f1026, %f1024, %f1025;
	mov.b32 	%r369, %f1026;
	shfl.sync.down.b32	%r370|%p171, %r369, 1, 31, -1;
	mov.b32 	%f1027, %r370;
	add.f32 	%f83, %f1026, %f1027;
	@%p166 bra 	$L__BB1_169;
	mul.wide.u32 	%rd105, %r53, 4;
	add.s64 	%rd106, %rd5, %rd105;
	ld.global.nc.f32 	%f1028, [%rd106];
	add.f32 	%f84, %f83, %f1028;
	setp.ltu.f32 	%p172, %f84, 0f00000000;
	@%p172 bra 	$L__BB1_168;
	shl.b32 	%r371, %r53, 2;
	mov.u32 	%r372, _ZZ13_lenet_fusionILi500EEvPfPKfS2_S2_S2_S0_S0_S0_S0_S0_S0_PiiE3out;
	add.s32 	%r373, %r372, %r371;
	st.shared.f32 	[%r373], %f84;
	bra.uni 	$L__BB1_169;
$L__BB1_168:
	shl.b32 	%r374, %r53, 2;
	mov.u32 	%r375, _ZZ13_lenet_fusionILi500EEvPfPKfS2_S2_S2_S0_S0_S0_S0_S0_S0_PiiE3out;
	add.s32 	%r376, %r375, %r374;
	mov.b32 	%r377, 0;
	st.shared.u32 	[%r376], %r377;
$L__BB1_169:
	add.s32 	%r54, %r53, %r23;
	setp.gt.u32 	%p173, %r54, 9;
	@%p173 bra 	$L__BB1_176;
	setp.gt.u32 	%p174, %r57, 20;
	mov.f32 	%f1099, 0f00000000;
	@%p174 bra 	$L__BB1_172;
	mad.lo.s32 	%r378, %r54, 21, %r57;
	mul.wide.u32 	%rd107, %r378, 16;
	add.s64 	%rd108, %rd6, %rd107;
	ld.global.nc.v4.f32 	{%f1030, %f1031, %f1032, %f1033}, [%rd108];
	ld.shared.f32 	%f1034, [%r35];
	fma.rn.f32 	%f1035, %f1030, %f1034, 0f00000000;
	ld.shared.f32 	%f1036, [%r35+4];
	fma.rn.f32 	%f1037, %f1031, %f1036, %f1035;
	ld.shared.f32 	%f1038, [%r35+8];
	fma.rn.f32 	%f1039, %f1032, %f1038, %f1037;
	ld.shared.f32 	%f1040, [%r35+12];
	fma.rn.f32 	%f1099, %f1033, %f1040, %f1039;
$L__BB1_172:
	setp.ne.s32 	%p175, %r57, 0;
	mov.b32 	%r379, %f1099;
	shfl.sync.down.b32	%r380|%p176, %r379, 16, 31, -1;
	mov.b32 	%f1041, %r380;
	add.f32 	%f1042, %f1099, %f1041;
	mov.b32 	%r381, %f1042;
	shfl.sync.down.b32	%r382|%p177, %r381, 8, 31, -1;
	mov.b32 	%f1043, %r382;
	add.f32 	%f1044, %f1042, %f1043;
	mov.b32 	%r383, %f1044;
	shfl.sync.down.b32	%r384|%p178, %r383, 4, 31, -1;
	mov.b32 	%f1045, %r384;
	add.f32 	%f1046, %f1044, %f1045;
	mov.b32 	%r385, %f1046;
	shfl.sync.down.b32	%r386|%p179, %r385, 2, 31, -1;
	mov.b32 	%f1047, %r386;
	add.f32 	%f1048, %f1046, %f1047;
	mov.b32 	%r387, %f1048;
	shfl.sync.down.b32	%r388|%p180, %r387, 1, 31, -1;
	mov.b32 	%f1049, %r388;
	add.f32 	%f87, %f1048, %f1049;
	@%p175 bra 	$L__BB1_176;
	mul.wide.u32 	%rd109, %r54, 4;
	add.s64 	%rd110, %rd5, %rd109;
	ld.global.nc.f32 	%f1050, [%rd110];
	add.f32 	%f88, %f87, %f1050;
	setp.ltu.f32 	%p181, %f88, 0f00000000;
	@%p181 bra 	$L__BB1_175;
	shl.b32 	%r389, %r54, 2;
	mov.u32 	%r390, _ZZ13_lenet_fusionILi500EEvPfPKfS2_S2_S2_S0_S0_S0_S0_S0_S0_PiiE3out;
	add.s32 	%r391, %r390, %r389;
	st.shared.f32 	[%r391], %f88;
	bra.uni 	$L__BB1_176;
$L__BB1_175:
	shl.b32 	%r392, %r54, 2;
	mov.u32 	%r393, _ZZ13_lenet_fusionILi500EEvPfPKfS2_S2_S2_S0_S0_S0_S0_S0_S0_PiiE3out;
	add.s32 	%r394, %r393, %r392;
	mov.b32 	%r395, 0;
	st.shared.u32 	[%r394], %r395;
$L__BB1_176:
	bar.sync 	0;
	// begin inline asm
	mov.u64 	%rd111, %clock64;
	// end inline asm
	setp.ne.s32 	%p182, %r24, 0;
	@%p182 bra 	$L__BB1_178;
	ld.shared.f32 	%f1051, [_ZZ13_lenet_fusionILi500EEvPfPKfS2_S2_S2_S0_S0_S0_S0_S0_S0_PiiE3out];
	max.f32 	%f1052, %f1051, 0f00000000;
	ld.shared.f32 	%f1053, [_ZZ13_lenet_fusionILi500EEvPfPKfS2_S2_S2_S0_S0_S0_S0_S0_S0_PiiE3out+4];
	setp.lt.f32 	%p183, %f1052, %f1053;
	selp.f32 	%f1054, %f1053, %f1052, %p183;
	selp.f32 	%f1055, 0f3F800000, 0f00000000, %p183;
	ld.shared.f32 	%f1056, [_ZZ13_lenet_fusionILi500EEvPfPKfS2_S2_S2_S0_S0_S0_S0_S0_S0_PiiE3out+8];
	setp.lt.f32 	%p184, %f1054, %f1056;
	selp.f32 	%f1057, %f1056, %f1054, %p184;
	selp.f32 	%f1058, 0f40000000, %f1055, %p184;
	ld.shared.f32 	%f1059, [_ZZ13_lenet_fusionILi500EEvPfPKfS2_S2_S2_S0_S0_S0_S0_S0_S0_PiiE3out+12];
	setp.lt.f32 	%p185, %f1057, %f1059;
	selp.f32 	%f1060, %f1059, %f1057, %p185;
	selp.f32 	%f1061, 0f40400000, %f1058, %p185;
	ld.shared.f32 	%f1062, [_ZZ13_lenet_fusionILi500EEvPfPKfS2_S2_S2_S0_S0_S0_S0_S0_S0_PiiE3out+16];
	setp.lt.f32 	%p186, %f1060, %f1062;
	selp.f32 	%f1063, %f1062, %f1060, %p186;
	selp.f32 	%f1064, 0f40800000, %f1061, %p186;
	ld.shared.f32 	%f1065, [_ZZ13_lenet_fusionILi500EEvPfPKfS2_S2_S2_S0_S0_S0_S0_S0_S0_PiiE3out+20];
	setp.lt.f32 	%p187, %f1063, %f1065;
	selp.f32 	%f1066, %f1065, %f1063, %p187;
	selp.f32 	%f1067, 0f40A00000, %f1064, %p187;
	ld.shared.f32 	%f1068, [_ZZ13_lenet_fusionILi500EEvPfPKfS2_S2_S2_S0_S0_S0_S0_S0_S0_PiiE3out+24];
	setp.lt.f32 	%p188, %f1066, %f1068;
	selp.f32 	%f1069, %f1068, %f1066, %p188;
	selp.f32 	%f1070, 0f40C00000, %f1067, %p188;
	ld.shared.f32 	%f1071, [_ZZ13_lenet_fusionILi500EEvPfPKfS2_S2_S2_S0_S0_S0_S0_S0_S0_PiiE3out+28];
	setp.lt.f32 	%p189, %f1069, %f1071;
	selp.f32 	%f1072, %f1071, %f1069, %p189;
	selp.f32 	%f1073, 0f40E00000, %f1070, %p189;
	ld.shared.f32 	%f1074, [_ZZ13_lenet_fusionILi500EEvPfPKfS2_S2_S2_S0_S0_S0_S0_S0_S0_PiiE3out+32];
	setp.lt.f32 	%p190, %f1072, %f1074;
	selp.f32 	%f1075, %f1074, %f1072, %p190;
	selp.f32 	%f1076, 0f41000000, %f1073, %p190;
	ld.shared.f32 	%f1077, [_ZZ13_lenet_fusionILi500EEvPfPKfS2_S2_S2_S0_S0_S0_S0_S0_S0_PiiE3out+36];
	setp.lt.f32 	%p191, %f1075, %f1077;
	selp.f32 	%f1078, 0f41100000, %f1076, %p191;
	cvt.rzi.s32.f32 	%r396, %f1078;
	cvta.to.global.u64 	%rd112, %rd32;
	mul.wide.s32 	%rd113, %r1, 4;
	add.s64 	%rd114, %rd112, %rd113;
	st.global.u32 	[%rd114], %r396;
$L__BB1_178:
	ret;

}


// ===== COMPILED SASS (sm_100) =====

	.target	sm_100

	.elftype	@"ET_EXEC"


//--------------------- .note.nv.tkinfo           --------------------------
	.section	.note.nv.tkinfo,"",@"SHT_NOTE"
	.sectionflags	@"SHF_NOTE_NV_TKINFO"
	.tkinfo
        /*0018*/ 	.word	0x00000002
        /*0030*/ 	.string	""
        /*0030*/ 	.string	"ptxas"
        /*0030*/ 	.string	"Cuda compilation tools, release 13.0, V13.0.88"
        /*0030*/ 	.string	"Build cuda_13.0.r13.0/compiler.36424714_0"
        /*0030*/ 	.string	"-arch sm_100 -m 64 "



//--------------------- .note.nv.cuinfo           --------------------------
	.section	.note.nv.cuinfo,"",@"SHT_NOTE"
	.sectionflags	@"SHF_NOTE_NV_CUINFO"
        /*0018*/ 	.short	0x0002
        /*001a*/ 	.short	0x0064
        /*001c*/ 	.short	0x0082
	.zero		2


//--------------------- .nv.info                  --------------------------
	.section	.nv.info,"",@"SHT_CUDA_INFO"
	.align	4


	//----- nvinfo : EIATTR_REGCOUNT
	.align		4
        /*0000*/ 	.byte	0x04, 0x2f
        /*0002*/ 	.short	(.L_1 - .L_0)
	.align		4
.L_0:
        /*0004*/ 	.word	index@(_Z6reducePiS_S_i)
        /*0008*/ 	.word	0x0000000f


	//----- nvinfo : EIATTR_FRAME_SIZE
	.align		4
.L_1:
        /*000c*/ 	.byte	0x04, 0x11
        /*000e*/ 	.short	(.L_3 - .L_2)
	.align		4
.L_2:
        /*0010*/ 	.word	index@(_Z6reducePiS_S_i)
        /*0014*/ 	.word	0x00000000


	//----- nvinfo : EIATTR_REGCOUNT
	.align		4
.L_3:
        /*0018*/ 	.byte	0x04, 0x2f
        /*001a*/ 	.short	(.L_5 - .L_4)
	.align		4
.L_4:
        /*001c*/ 	.word	index@(_Z13_lenet_fusionILi500EEvPfPKfS2_S2_S2_S0_S0_S0_S0_S0_S0_Pii)
        /*0020*/ 	.word	0x0000002c


	//----- nvinfo : EIATTR_FRAME_SIZE
	.align		4
.L_5:
        /*0024*/ 	.byte	0x04, 0x11
        /*0026*/ 	.short	(.L_7 - .L_6)
	.align		4
.L_6:
        /*0028*/ 	.word	index@(_Z13_lenet_fusionILi500EEvPfPKfS2_S2_S2_S0_S0_S0_S0_S0_S0_Pii)
        /*002c*/ 	.word	0x00000000


	//----- nvinfo : EIATTR_MIN_STACK_SIZE
	.align		4
.L_7:
        /*0030*/ 	.byte	0x04, 0x12
        /*0032*/ 	.short	(.L_9 - .L_8)
	.align		4
.L_8:
        /*0034*/ 	.word	index@(_Z13_lenet_fusionILi500EEvPfPKfS2_S2_S2_S0_S0_S0_S0_S0_S0_Pii)
        /*0038*/ 	.word	0x00000000


	//----- nvinfo : EIATTR_MIN_STACK_SIZE
	.align		4
.L_9:
        /*003c*/ 	.byte	0x04, 0x12
        /*003e*/ 	.short	(.L_11 - .L_10)
	.align		4
.L_10:
        /*0040*/ 	.word	index@(_Z6reducePiS_S_i)
        /*0044*/ 	.word	0x00000000
.L_11:


//--------------------- .nv.compat                --------------------------
	.section	.nv.compat,"",@"SHT_CUDA_COMPAT_INFO"
	.align	4
        /*0000*/ 	.byte	0x02, 0x09, 0x00, 0x00, 0x02, 0x02, 0x01, 0x00, 0x02, 0x05, 0x05, 0x00, 0x03, 0x07, 0x01, 0x01
        /*0010*/ 	.byte	0x02, 0x03, 0x00, 0x00, 0x02, 0x06, 0x01, 0x00, 0x04, 0x0b, 0x08, 0x00, 0x09, 0x00, 0x00, 0x00
        /*0020*/ 	.byte	0x00, 0x00, 0x00, 0x00


//--------------------- .nv.info._Z13_lenet_fusionILi500EEvPfPKfS2_S2_S2_S0_S0_S0_S0_S0_S0_Pii --------------------------
	.section	.nv.info._Z13_lenet_fusionILi500EEvPfPKfS2_S2_S2_S0_S0_S0_S0_S0_S0_Pii,"",@"SHT_CUDA_INFO"
	.sectionflags	@""
	.align	4


	//----- nvinfo : EIATTR_CUDA_API_VERSION
	.align		4
        /*0000*/ 	.byte	0x04, 0x37
        /*0002*/ 	.short	(.L_13 - .L_12)
.L_12:
        /*0004*/ 	.word	0x00000082


	//----- nvinfo : EIATTR_KPARAM_INFO
	.align		4
.L_13:
        /*0008*/ 	.byte	0x04, 0x17
        /*000a*/ 	.short	(.L_15 - .L_14)
.L_14:
        /*000c*/ 	.word	0x00000000
        /*0010*/ 	.short	0x000c
        /*0012*/ 	.short	0x0060
        /*0014*/ 	.byte	0x00, 0xf0, 0x11, 0x00


	//----- nvinfo : EIATTR_KPARAM_INFO
	.align		4
.L_15:
        /*0018*/ 	.byte	0x04, 0x17
        /*001a*/ 	.short	(.L_17 - .L_16)
.L_16:
        /*001c*/ 	.word	0x00000000
        /*0020*/ 	.short	0x000b
        /*0022*/ 	.short	0x0058
        /*0024*/ 	.byte	0x00, 0xf5, 0x21, 0x00


	//----- nvinfo : EIATTR_KPARAM_INFO
	.align		4
.L_17:
        /*0028*/ 	.byte	0x04, 0x17
        /*002a*/ 	.short	(.L_19 - .L_18)
.L_18:
        /*002c*/ 	.word	0x00000000
        /*0030*/ 	.short	0x000a
        /*0032*/ 	.short	0x0050
        /*0034*/ 	.byte	0x00, 0xf5, 0x21, 0x00


	//----- nvinfo : EIATTR_KPARAM_INFO
	.align		4
.L_19:
        /*0038*/ 	.byte	0x04, 0x17
        /*003a*/ 	.short	(.L_21 - .L_20)
.L_20:
        /*003c*/ 	.word	0x00000000
        /*0040*/ 	.short	0x0009
        /*0042*/ 	.short	0x0048
        /*0044*/ 	.byte	0x00, 0xf5, 0x21, 0x00


	//----- nvinfo : EIATTR_KPARAM_INFO
	.align		4
.L_21:
        /*0048*/ 	.byte	0x04, 0x17
        /*004a*/ 	.short	(.L_23 - .L_22)
.L_22:
        /*004c*/ 	.word	0x00000000
        /*0050*/ 	.short	0x0008
        /*0052*/ 	.short	0x0040
        /*0054*/ 	.byte	0x00, 0xf5, 0x21, 0x00


	//----- nvinfo : EIATTR_KPARAM_INFO
	.align		4
.L_23:
        /*0058*/ 	.byte	0x04, 0x17
        /*005a*/ 	.short	(.L_25 - .L_24)
.L_24:
        /*005c*/ 	.word	0x00000000
        /*0060*/ 	.short	0x0007
        /*0062*/ 	.short	0x0038
        /*0064*/ 	.byte	0x00, 0xf5, 0x21, 0x00


	//----- nvinfo : EIATTR_KPARAM_INFO
	.align		4
.L_25:
        /*0068*/ 	.byte	0x04, 0x17
        /*006a*/ 	.short	(.L_27 - .L_26)
.L_26:
        /*006c*/ 	.word	0x00000000
        /*0070*/ 	.short	0x0006
        /*0072*/ 	.short	0x0030
        /*0074*/ 	.byte	0x00, 0xf5, 0x21, 0x00


	//----- nvinfo : EIATTR_KPARAM_INFO
	.align		4
.L_27:
        /*0078*/ 	.byte	0x04, 0x17
        /*007a*/ 	.short	(.L_29 - .L_28)
.L_28:
        /*007c*/ 	.word	0x00000000
        /*0080*/ 	.short	0x0005
        /*0082*/ 	.short	0x0028
        /*0084*/ 	.byte	0x00, 0xf5, 0x21, 0x00


	//----- nvinfo : EIATTR_KPARAM_INFO
	.align		4
.L_29:
        /*0088*/ 	.byte	0x04, 0x17
        /*008a*/ 	.short	(.L_31 - .L_30)
.L_30:
        /*008c*/ 	.word	0x00000000
        /*0090*/ 	.short	0x0004
        /*0092*/ 	.short	0x0020
        /*0094*/ 	.byte	0x00, 0xf5, 0x21, 0x00


	//----- nvinfo : EIATTR_KPARAM_INFO
	.align		4
.L_31:
        /*0098*/ 	.byte	0x04, 0x17
        /*009a*/ 	.short	(.L_33 - .L_32)
.L_32:
        /*009c*/ 	.word	0x00000000
        /*00a0*/ 	.short	0x0003
        /*00a2*/ 	.short	0x0018
        /*00a4*/ 	.byte	0x00, 0xf5, 0x21, 0x00


	//----- nvinfo : EIATTR_KPARAM_INFO
	.align		4
.L_33:
        /*00a8*/ 	.byte	0x04, 0x17
        /*00aa*/ 	.short	(.L_35 - .L_34)
.L_34:
        /*00ac*/ 	.word	0x00000000
        /*00b0*/ 	.short	0x0002
        /*00b2*/ 	.short	0x0010
        /*00b4*/ 	.byte	0x00, 0xf5, 0x21, 0x00


	//----- nvinfo : EIATTR_KPARAM_INFO
	.align		4
.L_35:
        /*00b8*/ 	.byte	0x04, 0x17
        /*00ba*/ 	.short	(.L_37 - .L_36)
.L_36:
        /*00bc*/ 	.word	0x00000000
        /*00c0*/ 	.short	0x0001
        /*00c2*/ 	.short	0x0008
        /*00c4*/ 	.byte	0x00, 0xf5, 0x21, 0x00


	//----- nvinfo : EIATTR_KPARAM_INFO
	.align		4
.L_37:
        /*00c8*/ 	.byte	0x04, 0x17
        /*00ca*/ 	.short	(.L_39 - .L_38)
.L_38:
        /*00cc*/ 	.word	0x00000000
        /*00d0*/ 	.short	0x0000
        /*00d2*/ 	.short	0x0000
        /*00d4*/ 	.byte	0x00, 0xf5, 0x21, 0x00


	//----- nvinfo : EIATTR_SPARSE_MMA_MASK
	.align		4
.L_39:
        /*00d8*/ 	.byte	0x03, 0x50
        /*00da*/ 	.short	0x0000


	//----- nvinfo : EIATTR_MAXREG_COUNT
	.align		4
        /*00dc*/ 	.byte	0x03, 0x1b
        /*00de*/ 	.short	0x00ff


	//----- nvinfo : EIATTR_NUM_BARRIERS
	.align		4
        /*00e0*/ 	.byte	0x02, 0x4c
        /*00e2*/ 	.byte	0x01
	.zero		1


	//----- nvinfo : EIATTR_MERCURY_ISA_VERSION
	.align		4
        /*00e4*/ 	.byte	0x03, 0x5f
        /*00e6*/ 	.short	0x0101


	//----- nvinfo : EIATTR_UNUSED_LOAD_BYTE_OFFSET
	.align		4
        /*00e8*/ 	.byte	0x04, 0x44
        /*00ea*/ 	.short	(.L_41 - .L_40)


	//   ....[0]....
.L_40:
        /*00ec*/ 	.word	0x00005a00
        /*00f0*/ 	.word	0x0000fff0


	//   ....[1]....
        /*00f4*/ 	.word	0x00005a20
        /*00f8*/ 	.word	0x00000fff


	//----- nvinfo : EIATTR_COOP_GROUP_MASK_REGIDS
	.align		4
.L_41:
        /*00fc*/ 	.byte	0x04, 0x29
        /*00fe*/ 	.short	(.L_43 - .L_42)


	//   ....[0]....
.L_42:
        /*0100*/ 	.word	0xffffffff


	//   ....[1]....
        /*0104*/ 	.word	0xffffffff


	//   ....[2]....
        /*0108*/ 	.word	0xffffffff


	//   ....[3]....
        /*010c*/ 	.word	0xffffffff


	//   ....[4]....
        /*0110*/ 	.word	0xffffffff


	//   ....[5]....
        /*0114*/ 	.word	0xffffffff


	//   ....[6]....
        /*0118*/ 	.word	0xffffffff


	//   ....[7]....
        /*011c*/ 	.word	0xffffffff


	//   ....[8]....
        /*0120*/ 	.word	0xffffffff


	//   ....[9]....
        /*0124*/ 	.word	0xffffffff


	//   ....[10]....
        /*0128*/ 	.word	0xffffffff


	//   ....[11]....
        /*012c*/ 	.word	0xffffffff


	//   ....[12]....
        /*0130*/ 	.word	0xffffffff


	//   ....[13]....
        /*0134*/ 	.word	0xffffffff


	//   ....[14]....
        /*0138*/ 	.word	0xffffffff


	//   ....[15]....
        /*013c*/ 	.word	0xffffffff


	//   ....[16]....
        /*0140*/ 	.word	0xffffffff


	//   ....[17]....
        /*0144*/ 	.word	0xffffffff


	//   ....[18]....
        /*0148*/ 	.word	0xffffffff


	//   ....[19]....
        /*014c*/ 	.word	0xffffffff


	//   ....[20]....
        /*0150*/ 	.word	0xffffffff


	//   ....[21]....
        /*0154*/ 	.word	0xffffffff


	//   ....[22]....
        /*0158*/ 	.word	0xffffffff


	//   ....[23]....
        /*015c*/ 	.word	0xffffffff


	//   ....[24]....
        /*0160*/ 	.word	0xffffffff


	//   ....[25]....
        /*0164*/ 	.word	0xffffffff


	//   ....[26]....
        /*0168*/ 	.word	0xffffffff


	//   ....[27]....
        /*016c*/ 	.word	0xffffffff


	//   ....[28]....
        /*0170*/ 	.word	0xffffffff


	//   ....[29]....
        /*0174*/ 	.word	0xffffffff


	//   ....[30]....
        /*0178*/ 	.word	0xffffffff


	//   ....[31]....
        /*017c*/ 	.word	0xffffffff


	//   ....[32]....
        /*0180*/ 	.word	0xffffffff


	//   ....[33]....
        /*0184*/ 	.word	0xffffffff


	//   ....[34]....
        /*0188*/ 	.word	0xffffffff


	//   ....[35]....
        /*018c*/ 	.word	0xffffffff


	//   ....[36]....
        /*0190*/ 	.word	0xffffffff


	//   ....[37]....
        /*0194*/ 	.word	0xffffffff


	//   ....[38]....
        /*0198*/ 	.word	0xffffffff


	//   ....[39]....
        /*019c*/ 	.word	0xffffffff


	//   ....[40]....
        /*01a0*/ 	.word	0xffffffff


	//   ....[41]....
        /*01a4*/ 	.word	0xffffffff


	//   ....[42]....
        /*01a8*/ 	.word	0xffffffff


	//   ....[43]....
        /*01ac*/ 	.word	0xffffffff


	//   ....[44]....
        /*01b0*/ 	.word	0xffffffff


	//   ....[45]....
        /*01b4*/ 	.word	0xffffffff


	//   ....[46]....
        /*01b8*/ 	.word	0xffffffff


	//   ....[47]....
        /*01bc*/ 	.word	0xffffffff


	//   ....[48]....
        /*01c0*/ 	.word	0xffffffff


	//   ....[49]....
        /*01c4*/ 	.word	0xffffffff


	//   ....[50]....
        /*01c8*/ 	.word	0xffffffff


	//   ....[51]....
        /*01cc*/ 	.word	0xffffffff


	//   ....[52]....
        /*01d0*/ 	.word	0xffffffff


	//   ....[53]....
        /*01d4*/ 	.word	0xffffffff


	//   ....[54]....
        /*01d8*/ 	.word	0xffffffff


	//   ....[55]....
        /*01dc*/ 	.word	0xffffffff


	//   ....[56]....
        /*01e0*/ 	.word	0xffffffff


	//   ....[57]....
        /*01e4*/ 	.word	0xffffffff


	//   ....[58]....
        /*01e8*/ 	.word	0xffffffff


	//   ....[59]....
        /*01ec*/ 	.word	0xffffffff


	//   ....[60]....
        /*01f0*/ 	.word	0xffffffff


	//   ....[61]....
        /*01f4*/ 	.word	0xffffffff


	//   ....[62]....
        /*01f8*/ 	.word	0xffffffff


	//   ....[63]....
        /*01fc*/ 	.word	0xffffffff


	//   ....[64]....
        /*0200*/ 	.word	0xffffffff


	//   ....[65]....
        /*0204*/ 	.word	0xffffffff


	//   ....[66]....
        /*0208*/ 	.word	0xffffffff


	//   ....[67]....
        /*020c*/ 	.word	0xffffffff


	//   ....[68]....
        /*0210*/ 	.word	0xffffffff


	//   ....[69]....
        /*0214*/ 	.word	0xffffffff


	//   ....[70]....
        /*0218*/ 	.word	0xffffffff


	//   ....[71]....
        /*021c*/ 	.word	0xffffffff


	//   ....[72]....
        /*0220*/ 	.word	0xffffffff


	//   ....[73]....
        /*0224*/ 	.word	0xffffffff


	//   ....[74]....
        /*0228*/ 	.word	0xffffffff


	//   ....[75]....
        /*022c*/ 	.word	0xffffffff


	//   ....[76]....
        /*0230*/ 	.word	0xffffffff


	//   ....[77]....
        /*0234*/ 	.word	0xffffffff


	//   ....[78]....
        /*0238*/ 	.word	0xffffffff


	//   ....[79]....
        /*023c*/ 	.word	0xffffffff


	//   ....[80]....
        /*0240*/ 	.word	0x05000008


	//   ....[81]....
        /*0244*/ 	.word	0x05000008


	//   ....[82]....
        /*0248*/ 	.word	0x05000008


	//   ....[83]....
        /*024c*/ 	.word	0x05000008


	//   ....[84]....
        /*0250*/ 	.word	0x05000008


	//   ....[85]....
        /*0254*/ 	.word	0x05000008


	//   ....[86]....
        /*0258*/ 	.word	0x05000008


	//   ....[87]....
        /*025c*/ 	.word	0x05000008


	//   ....[88]....
        /*0260*/ 	.word	0x05000008


	//   ....[89]....
        /*0264*/ 	.word	0x05000008


	//   ....[90]....
        /*0268*/ 	.word	0x05000008


	//   ....[91]....
        /*026c*/ 	.word	0x05000008


	//   ....[92]....
        /*0270*/ 	.word	0x05000008


	//   ....[93]....
        /*0274*/ 	.word	0x05000008


	//   ....[94]....
        /*0278*/ 	.word	0x05000008


	//   ....[95]....
        /*027c*/ 	.word	0x05000008


	//   ....[96]....
        /*0280*/ 	.word	0x05000008


	//   ....[97]....
        /*0284*/ 	.word	0x05000008


	//   ....[98]....
        /*0288*/ 	.word	0x05000008


	//   ....[99]....
        /*028c*/ 	.word	0x05000008


	//   ....[100]....
        /*0290*/ 	.word	0x05000008


	//   ....[101]....
        /*0294*/ 	.word	0x05000008


	//   ....[102]....
        /*0298*/ 	.word	0x05000008


	//   ....[103]....
        /*029c*/ 	.word	0x05000008


	//   ....[104]....
        /*02a0*/ 	.word	0x05000008


	//   ....[105]....
        /*02a4*/ 	.word	0x05000008


	//   ....[106]....
        /*02a8*/ 	.word	0x05000008


	//   ....[107]....
        /*02ac*/ 	.word	0x05000008


	//   ....[108]....
        /*02b0*/ 	.word	0x05000008


	//   ....[109]....
        /*02b4*/ 	.word	0x05000008


	//   ....[110]....
        /*02b8*/ 	.word	0x05000008


	//   ....[111]....
        /*02bc*/ 	.word	0x05000008


	//   ....[112]....
        /*02c0*/ 	.word	0x05000008


	//   ....[113]....
        /*02c4*/ 	.word	0x05000008


	//   ....[114]....
        /*02c8*/ 	.word	0x05000008


	//   ....[115]....
        /*02cc*/ 	.word	0x05000008


	//   ....[116]....
        /*02d0*/ 	.word	0x05000008


	//   ....[117]....
        /*02d4*/ 	.word	0x05000008


	//   ....[118]....
        /*02d8*/ 	.word	0x05000008


	//   ....[119]....
        /*02dc*/ 	.word	0x05000008


	//   ....[120]....
        /*02e0*/ 	.word	0x05000008


	//   ....[121]....
        /*02e4*/ 	.word	0x05000008


	//   ....[122]....
        /*02e8*/ 	.word	0x05000008


	//   ....[123]....
        /*02ec*/ 	.word	0x05000008


	//   ....[124]....
        /*02f0*/ 	.word	0x05000008


	//   ....[125]....
        /*02f4*/ 	.word	0x05000008


	//   ....[126]....
        /*02f8*/ 	.word	0x05000008


	//   ....[127]....
        /*02fc*/ 	.word	0x05000008


	//   ....[128]....
        /*0300*/ 	.word	0x05000008


	//   ....[129]....
        /*0304*/ 	.word	0x05000008


	//   ....[130]....
        /*0308*/ 	.word	0x05000008


	//   ....[131]....
        /*030c*/ 	.word	0x05000008


	//   ....[132]....
        /*0310*/ 	.word	0x05000008


	//   ....[133]....
        /*0314*/ 	.word	0x05000008


	//   ....[134]....
        /*0318*/ 	.word	0x05000008


	//   ....[135]....
        /*031c*/ 	.word	0x05000008


	//   ....[136]....
        /*0320*/ 	.word	0x05000008


	//   ....[137]....
        /*0324*/ 	.word	0x05000008


	//   ....[138]....
        /*0328*/ 	.word	0x05000008


	//   ....[139]....
        /*032c*/ 	.word	0x05000008


	//   ....[140]....
        /*0330*/ 	.word	0x05000008


	//   ....[141]....
        /*0334*/ 	.word	0x05000008


	//   ....[142]....
        /*0338*/ 	.word	0x05000008


	//   ....[143]....
        /*033c*/ 	.word	0x05000008


	//   ....[144]....
        /*0340*/ 	.word	0x05000008


	//   ....[145]....
        /*0344*/ 	.word	0x05000008


	//   ....[146]....
        /*0348*/ 	.word	0x05000008


	//   ....[147]....
        /*034c*/ 	.word	0x05000008


	//   ....[148]....
        /*0350*/ 	.word	0x05000008


	//   ....[149]....
        /*0354*/ 	.word	0x05000008


	//   ....[150]....
        /*0358*/ 	.word	0x05000008


	//   ....[151]....
        /*035c*/ 	.word	0x05000008


	//   ....[152]....
        /*0360*/ 	.word	0x05000008


	//   ....[153]....
        /*0364*/ 	.word	0x05000008


	//   ....[154]....
        /*0368*/ 	.word	0x05000008


	//   ....[155]....
        /*036c*/ 	.word	0x05000008


	//   ....[156]....
        /*0370*/ 	.word	0x05000008


	//   ....[157]....
        /*0374*/ 	.word	0x05000008


	//   ....[158]....
        /*0378*/ 	.word	0x05000008


	//   ....[159]....
        /*037c*/ 	.word	0x05000008


	//----- nvinfo : EIATTR_COOP_GROUP_INSTR_OFFSETS
	.align		4
.L_43:
        /*0380*/ 	.byte	0x04, 0x28
        /*0382*/ 	.short	(.L_45 - .L_44)


	//   ....[0]....
.L_44:
        /*0384*/ 	.word	0x000029e0


	//   ....[1]....
        /*0388*/ 	.word	0x00002a00


	//   ....[2]....
        /*038c*/ 	.word	0x00002a20


	//   ....[3]....
        /*0390*/ 	.word	0x00002a40


	//   ....[4]....
        /*0394*/ 	.word	0x00002a60


	//   ....[5]....
        /*0398*/ 	.word	0x00002d50


	//   ....[6]....
        /*039c*/ 	.word	0x00002d70


	//   ....[7]....
        /*03a0*/ 	.word	0x00002d90


	//   ....[8]....
        /*03a4*/ 	.word	0x00002db0


	//   ....[9]....
        /*03a8*/ 	.word	0x00002dd0


	//   ....[10]....
        /*03ac*/ 	.word	0x00002f60


	//   ....[11]....
        /*03b0*/ 	.word	0x00002f80


	//   ....[12]....
        /*03b4*/ 	.word	0x00002fa0


	//   ....[13]....
        /*03b8*/ 	.word	0x00002fc0


	//   ....[14]....
        /*03bc*/ 	.word	0x00002fe0


	//   ....[15]....
        /*03c0*/ 	.word	0x00003530


	//   ....[16]....
        /*03c4*/ 	.word	0x00003550


	//   ....[17]....
        /*03c8*/ 	.word	0x00003570


	//   ....[18]....
        /*03cc*/ 	.word	0x00003590


	//   ....[19]....
        /*03d0*/ 	.word	0x000035b0


	//   ....[20]....
        /*03d4*/ 	.word	0x00003850


	//   ....[21]....
        /*03d8*/ 	.word	0x00003870


	//   ....[22]....
        /*03dc*/ 	.word	0x00003890


	//   ....[23]....
        /*03e0*/ 	.word	0x000038b0


	//   ....[24]....
        /*03e4*/ 	.word	0x000038d0


	//   ....[25]....
        /*03e8*/ 	.word	0x00003aa0


	//   ....[26]....
        /*03ec*/ 	.word	0x00003ac0


	//   ....[27]....
        /*03f0*/ 	.word	0x00003ae0


	//   ....[28]....
        /*03f4*/ 	.word	0x00003b00


	//   ....[29]....
        /*03f8*/ 	.word	0x00003b20


	//   ....[30]....
        /*03fc*/ 	.word	0x00003e50


	//   ....[31]....
        /*0400*/ 	.word	0x00003e70


	//   ....[32]....
        /*0404*/ 	.word	0x00003e90


	//   ....[33]....
        /*0408*/ 	.word	0x00003eb0


	//   ....[34]....
        /*040c*/ 	.word	0x00003ed0


	//   ....[35]....
        /*0410*/ 	.word	0x00004110


	//   ....[36]....
        /*0414*/ 	.word	0x00004130


	//   ....[37]....
        /*0418*/ 	.word	0x00004150


	//   ....[38]....
        /*041c*/ 	.word	0x00004170


	//   ....[39]....
        /*0420*/ 	.word	0x00004190


	//   ....[40]....
        /*0424*/ 	.word	0x000043e0


	//   ....[41]....
        /*0428*/ 	.word	0x00004400


	//   ....[42]....
        /*042c*/ 	.word	0x00004420


	//   ....[43]....
        /*0430*/ 	.word	0x00004440


	//   ....[44]....
        /*0434*/ 	.word	0x00004460


	//   ....[45]....
        /*0438*/ 	.word	0x000046c0


	//   ....[46]....
        /*043c*/ 	.word	0x000046e0


	//   ....[47]....
        /*0440*/ 	.word	0x00004700


	//   ....[48]....
        /*0444*/ 	.word	0x00004720


	//   ....[49]....
        /*0448*/ 	.word	0x00004740


	//   ....[50]....
        /*044c*/ 	.word	0x000049a0


	//   ....[51]....
        /*0450*/ 	.word	0x000049c0


	//   ....[52]....
        /*0454*/ 	.word	0x000049e0


	//   ....[53]....
        /*0458*/ 	.word	0x00004a00


	//   ....[54]....
        /*045c*/ 	.word	0x00004a20


	//   ....[55]....
        /*0460*/ 	.word	0x00004c80


	//   ....[56]....
        /*0464*/ 	.word	0x00004ca0


	//   ....[57]....
        /*0468*/ 	.word	0x00004cc0


	//   ....[58]....
        /*046c*/ 	.word	0x00004ce0


	//   ....[59]....
        /*0470*/ 	.word	0x00004d00


	//   ....[60]....
        /*0474*/ 	.word	0x00004f60


	//   ....[61]....
        /*0478*/ 	.word	0x00004f80


	//   ....[62]....
        /*047c*/ 	.word	0x00004fa0


	//   ....[63]....
        /*0480*/ 	.word	0x00004fc0


	//   ....[64]....
        /*0484*/ 	.word	0x00004fe0


	//   ....[65]....
        /*0488*/ 	.word	0x00005240


	//   ....[66]....
        /*048c*/ 	.word	0x00005260


	//   ....[67]....
        /*0490*/ 	.word	0x00005280


	//   ....[68]....
        /*0494*/ 	.word	0x000052a0


	//   ....[69]....
        /*0498*/ 	.word	0x000052c0


	//   ....[70]....
        /*049c*/ 	.word	0x00005520


	//   ....[71]....
        /*04a0*/ 	.word	0x00005540


	//   ....[72]....
        /*04a4*/ 	.word	0x00005560


	//   ....[73]....
        /*04a8*/ 	.word	0x00005580


	//   ....[74]....
        /*04ac*/ 	.word	0x000055a0


	//   ....[75]....
        /*04b0*/ 	.word	0x00005800


	//   ....[76]....
        /*04b4*/ 	.word	0x00005820


	//   ....[77]....
        /*04b8*/ 	.word	0x00005840


	//   ....[78]....
        /*04bc*/ 	.word	0x00005860


	//   ....[79]....
        /*04c0*/ 	.word	0x00005880


	//   ....[80]....
        /*04c4*/ 	.word	0x00005c50


	//   ....[81]....
        /*04c8*/ 	.word	0x00005cb0


	//   ....[82]....
        /*04cc*/ 	.word	0x00005d10


	//   ....[83]....
        /*04d0*/ 	.word	0x00005d70


	//   ....[84]....
        /*04d4*/ 	.word	0x00005dd0


	//   ....[85]....
        /*04d8*/ 	.word	0x00005e50


	//   ....[86]....
        /*04dc*/ 	.word	0x00005ed0


	//   ....[87]....
        /*04e0*/ 	.word	0x00005f30


	//   ....[88]....
        /*04e4*/ 	.word	0x00005f90


	//   ....[89]....
        /*04e8*/ 	.word	0x00005ff0


	//   ....[90]....
        /*04ec*/ 	.word	0x00006070


	//   ....[91]....
        /*04f0*/ 	.word	0x000060f0


	//   ....[92]....
        /*04f4*/ 	.word	0x00006150


	//   ....[93]....
        /*04f8*/ 	.word	0x000061b0


	//   ....[94]....
        /*04fc*/ 	.word	0x00006210


	//   ....[95]....
        /*0500*/ 	.word	0x00006280


	//   ....[96]....
        /*0504*/ 	.word	0x000062e0


	//   ....[97]....
        /*0508*/ 	.word	0x00006340


	//   ....[98]....
        /*050c*/ 	.word	0x000063a0


	//   ....[99]....
        /*0510*/ 	.word	0x00006400


	//   ....[100]....
        /*0514*/ 	.word	0x00006490


	//   ....[101]....
        /*0518*/ 	.word	0x00006510


	//   ....[102]....
        /*051c*/ 	.word	0x00006570


	//   ....[103]....
        /*0520*/ 	.word	0x000065d0


	//   ....[104]....
        /*0524*/ 	.word	0x00006630


	//   ....[105]....
        /*0528*/ 	.word	0x000066c0


	//   ....[106]....
        /*052c*/ 	.word	0x00006740


	//   ....[107]....
        /*0530*/ 	.word	0x000067a0


	//   ....[108]....
        /*0534*/ 	.word	0x00006800


	//   ....[109]....
        /*0538*/ 	.word	0x00006860


	//   ....[110]....
        /*053c*/ 	.word	0x000068d0


	//   ....[111]....
        /*0540*/ 	.word	0x00006930


	//   ....[112]....
        /*0544*/ 	.word	0x00006990


	//   ....[113]....
        /*0548*/ 	.word	0x000069f0


	//   ....[114]....
        /*054c*/ 	.word	0x00006a50


	//   ....[115]....
        /*0550*/ 	.word	0x00006ad0


	//   ....[116]....
        /*0554*/ 	.word	0x00006b50


	//   ....[117]....
        /*0558*/ 	.word	0x00006bb0


	//   ....[118]....
        /*055c*/ 	.word	0x00006c10


	//   ....[119]....
        /*0560*/ 	.word	0x00006c70


	//   ....[120]....
        /*0564*/ 	.word	0x00006cf0


	//   ....[121]....
        /*0568*/ 	.word	0x00006d70


	//   ....[122]....
        /*056c*/ 	.word	0x00006dd0


	//   ....[123]....
        /*0570*/ 	.word	0x00006e30


	//   ....[124]....
        /*0574*/ 	.word	0x00006e90


	//   ....[125]....
        /*0578*/ 	.word	0x00006f10


	//   ....[126]....
        /*057c*/ 	.word	0x00006f90


	//   ....[127]....
        /*0580*/ 	.word	0x00006ff0


	//   ....[128]....
        /*0584*/ 	.word	0x00007050


	//   ....[129]....
        /*0588*/ 	.word	0x000070b0


	//   ....[130]....
        /*058c*/ 	.word	0x00007130


	//   ....[131]....
        /*0590*/ 	.word	0x000071b0


	//   ....[132]....
        /*0594*/ 	.word	0x00007210


	//   ....[133]....
        /*0598*/ 	.word	0x00007270


	//   ....[134]....
        /*059c*/ 	.word	0x000072d0


	//   ....[135]....
        /*05a0*/ 	.word	0x00007350


	//   ....[136]....
        /*05a4*/ 	.word	0x000073d0


	//   ....[137]....
        /*05a8*/ 	.word	0x00007430


	//   ....[138]....
        /*05ac*/ 	.word	0x00007490


	//   ....[139]....
        /*05b0*/ 	.word	0x000074f0


	//   ....[140]....
        /*05b4*/ 	.word	0x00007570


	//   ....[141]....
        /*05b8*/ 	.word	0x000075f0


	//   ....[142]....
        /*05bc*/ 	.word	0x00007650


	//   ....[143]....
        /*05c0*/ 	.word	0x000076b0


	//   ....[144]....
        /*05c4*/ 	.word	0x00007710


	//   ....[145]....
        /*05c8*/ 	.word	0x00007790


	//   ....[146]....
        /*05cc*/ 	.word	0x00007810


	//   ....[147]....
        /*05d0*/ 	.word	0x00007870


	//   ....[148]....
        /*05d4*/ 	.word	0x000078d0


	//   ....[149]....
        /*05d8*/ 	.word	0x00007930


	//   ....[150]....
        /*05dc*/ 	.word	0x000079b0


	//   ....[151]....
        /*05e0*/ 	.word	0x00007a30


	//   ....[152]....
        /*05e4*/ 	.word	0x00007a90


	//   ....[153]....
        /*05e8*/ 	.word	0x00007af0


	//   ....[154]....
        /*05ec*/ 	.word	0x00007b50


	//   ....[155]....
        /*05f0*/ 	.word	0x00007bd0


	//   ....[156]....
        /*05f4*/ 	.word	0x00007c50


	//   ....[157]....
        /*05f8*/ 	.word	0x00007cb0


	//   ....[158]....
        /*05fc*/ 	.word	0x00007d10


	//   ....[159]....
        /*0600*/ 	.word	0x00007d70


	//----- nvinfo : EIATTR_VRC_CTA_INIT_COUNT
	.align		4
.L_45:
        /*0604*/ 	.byte	0x02, 0x4a
	.zero		1
	.zero		1


	//----- nvinfo : EIATTR_EXIT_INSTR_OFFSETS
	.align		4
        /*0608*/ 	.byte	0x04, 0x1c
        /*060a*/ 	.short	(.L_47 - .L_46)


	//   ....[0]....
.L_46:
        /*060c*/ 	.word	0x000059a0


	//   ....[1]....
        /*0610*/ 	.word	0x00005c00


	//----- nvinfo : EIATTR_CRS_STACK_SIZE
	.align		4
.L_47:
        /*0614*/ 	.byte	0x04, 0x1e
        /*0616*/ 	.short	(.L_49 - .L_48)
.L_48:
        /*0618*/ 	.word	0x00000000


	//----- nvinfo : EIATTR_CBANK_PARAM_SIZE
	.align		4
.L_49:
        /*061c*/ 	.byte	0x03, 0x19
        /*061e*/ 	.short	0x0064


	//----- nvinfo : EIATTR_PARAM_CBANK
	.align		4
        /*0620*/ 	.byte	0x04, 0x0a
        /*0622*/ 	.short	(.L_51 - .L_50)
	.align		4
.L_50:
        /*0624*/ 	.word	index@(.nv.constant0._Z13_lenet_fusionILi500EEvPfPKfS2_S2_S2_S0_S0_S0_S0_S0_S0_Pii)
        /*0628*/ 	.short	0x0380
        /*062a*/ 	.short	0x0064


	//----- nvinfo : EIATTR_SW_WAR
	.align		4
.L_51:
        /*062c*/ 	.byte	0x04, 0x36
        /*062e*/ 	.short	(.L_53 - .L_52)
.L_52:
        /*0630*/ 	.word	0x00000008
.L_53:


//--------------------- .nv.info._Z6reducePiS_S_i --------------------------
	.section	.nv.info._Z6reducePiS_S_i,"",@"SHT_CUDA_INFO"
	.sectionflags	@""
	.align	4


	//----- nvinfo : EIATTR_CUDA_API_VERSION
	.align		4
        /*0000*/ 	.byte	0x04, 0x37
        /*0002*/ 	.short	(.L_55 - .L_54)
.L_54:
        /*0004*/ 	.word	0x00000082


	//----- nvinfo : EIATTR_KPARAM_INFO
	.align		4
.L_55:
        /*0008*/ 	.byte	0x04, 0x17
        /*000a*/ 	.short	(.L_57 - .L_56)
.L_56:
        /*000c*/ 	.word	0x00000000
        /*0010*/ 	.short	0x0003
        /*0012*/ 	.short	0x0018
        /*0014*/ 	.byte	0x00, 0xf0, 0x11, 0x00


	//----- nvinfo : EIATTR_KPARAM_INFO
	.align		4
.L_57:
        /*0018*/ 	.byte	0x04, 0x17
        /*001a*/ 	.short	(.L_59 - .L_58)
.L_58:
        /*001c*/ 	.word	0x00000000
        /*0020*/ 	.short	0x0002
        /*0022*/ 	.short	0x0010
        /*0024*/ 	.byte	0x00, 0xf5, 0x21, 0x00


	//----- nvinfo : EIATTR_KPARAM_INFO
	.align		4
.L_59:
        /*0028*/ 	.byte	0x04, 0x17
        /*002a*/ 	.short	(.L_61 - .L_60)
.L_60:
        /*002c*/ 	.word	0x00000000
        /*0030*/ 	.short	0x0001
        /*0032*/ 	.short	0x0008
        /*0034*/ 	.byte	0x00, 0xf5, 0x21, 0x00


	//----- nvinfo : EIATTR_KPARAM_INFO
	.align		4
.L_61:
        /*0038*/ 	.byte	0x04, 0x17
        /*003a*/ 	.short	(.L_63 - .L_62)
.L_62:
        /*003c*/ 	.word	0x00000000
        /*0040*/ 	.short	0x0000
        /*0042*/ 	.short	0x0000
        /*0044*/ 	.byte	0x00, 0xf5, 0x21, 0x00


	//----- nvinfo : EIATTR_SPARSE_MMA_MASK
	.align		4
.L_63:
        /*0048*/ 	.byte	0x03, 0x50
        /*004a*/ 	.short	0x0000


	//----- nvinfo : EIATTR_MAXREG_COUNT
	.align		4
        /*004c*/ 	.byte	0x03, 0x1b
        /*004e*/ 	.short	0x00ff


	//----- nvinfo : EIATTR_NUM_BARRIERS
	.align		4
        /*0050*/ 	.byte	0x02, 0x4c
        /*0052*/ 	.byte	0x01
	.zero		1


	//----- nvinfo : EIATTR_MERCURY_ISA_VERSION
	.align		4
        /*0054*/ 	.byte	0x03, 0x5f
        /*0056*/ 	.short	0x0101


	//----- nvinfo : EIATTR_VRC_CTA_INIT_COUNT
	.align		4
        /*0058*/ 	.byte	0x02, 0x4a
	.zero		1
	.zero		1


	//----- nvinfo : EIATTR_EXIT_INSTR_OFFSETS
	.align		4
        /*005c*/ 	.byte	0x04, 0x1c
        /*005e*/ 	.short	(.L_65 - .L_64)


	//   ....[0]....
.L_64:
        /*0060*/ 	.word	0x00000330


	//   ....[1]....
        /*0064*/ 	.word	0x000004d0


	//   ....[2]....
        /*0068*/ 	.word	0x00000560


	//----- nvinfo : EIATTR_CBANK_PARAM_SIZE
	.align		4
.L_65:
        /*006c*/ 	.byte	0x03, 0x19
        /*006e*/ 	.short	0x001c


	//----- nvinfo : EIATTR_PARAM_CBANK
	.align		4
        /*0070*/ 	.byte	0x04, 0x0a
        /*0072*/ 	.short	(.L_67 - .L_66)
	.align		4
.L_66:
        /*0074*/ 	.word	index@(.nv.constant0._Z6reducePiS_S_i)
        /*0078*/ 	.short	0x0380
        /*007a*/ 	.short	0x001c


	//----- nvinfo : EIATTR_SW_WAR
	.align		4
.L_67:
        /*007c*/ 	.byte	0x04, 0x36
        /*007e*/ 	.short	(.L_69 - .L_68)
.L_68:
        /*0080*/ 	.word	0x00000008
.L_69:


//--------------------- .nv.callgraph             --------------------------
	.section	.nv.callgraph,"",@"SHT_CUDA_CALLGRAPH"
	.align	4
	.sectionentsize	8
	.align		4
        /*0000*/ 	.word	0x00000000
	.align		4
        /*0004*/ 	.word	0xffffffff
	.align		4
        /*0008*/ 	.word	0x00000000
	.align		4
        /*000c*/ 	.word	0xfffffffe
	.align		4
        /*0010*/ 	.word	0x00000000
	.align		4
        /*0014*/ 	.word	0xfffffffd
	.align		4
        /*0018*/ 	.word	0x00000000
	.align		4
        /*001c*/ 	.word	0xfffffffc


//--------------------- .text._Z13_lenet_fusionILi500EEvPfPKfS2_S2_S2_S0_S0_S0_S0_S0_S0_Pii --------------------------
	.section	.text._Z13_lenet_fusionILi500EEvPfPKfS2_S2_S2_S0_S0_S0_S0_S0_S0_Pii,"ax",@progbits
	.align	128
        .global         _Z13_lenet_fusionILi500EEvPfPKfS2_S2_S2_S0_S0_S0_S0_S0_S0_Pii
        .type           _Z13_lenet_fusionILi500EEvPfPKfS2_S2_S2_S0_S0_S0_S0_S0_S0_Pii,@function
        .size           _Z13_lenet_fusionILi500EEvPfPKfS2_S2_S2_S0_S0_S0_S0_S0_S0_Pii,(.L_x_208 - _Z13_lenet_fusionILi500EEvPfPKfS2_S2_S2_S0_S0_S0_S0_S0_S0_Pii)
        .other          _Z13_lenet_fusionILi500EEvPfPKfS2_S2_S2_S0_S0_S0_S0_S0_S0_Pii,@"STO_CUDA_ENTRY STV_DEFAULT"
_Z13_lenet_fusionILi500EEvPfPKfS2_S2_S2_S0_S0_S0_S0_S0_S0_Pii:
.text._Z13_lenet_fusionILi500EEvPfPKfS2_S2_S2_S0_S0_S0_S0_S0_S0_Pii:
[----:B------:R-:W-:Y:S01]  /*0000*/  LDC R1, c[0x0][0x37c] ;  /* 0x0000df00ff017b82 */ /* 0x000fe20000000800 */
[----:B------:R-:W0:Y:S07]  /*0010*/  S2R R0, SR_TID.Y ;  /* 0x0000000000007919 */ /* 0x000e2e0000002200 */
[----:B------:R-:W1:Y:S01]  /*0020*/  LDC R2, c[0x0][0x3e0] ;  /* 0x0000f800ff027b82 */ /* 0x000e620000000800 */
[----:B------:R-:W2:Y:S01]  /*0030*/  LDCU.64 UR6, c[0x0][0x358] ;  /* 0x00006b00ff0677ac */ /* 0x000ea20008000a00 */
[----:B------:R-:W0:Y:S01]  /*0040*/  S2R R3, SR_TID.X ;  /* 0x0000000000037919 */ /* 0x000e220000002100 */
[----:B------:R-:W1:Y:S05]  /*0050*/  S2R R7, SR_CTAID.X ;  /* 0x0000000000077919 */ /* 0x000e6a0000002500 */
[----:B------:R-:W3:Y:S08]  /*0060*/  LDC.64 R34, c[0x0][0x388] ;  /* 0x0000e200ff227b82 */ /* 0x000ef00000000a00 */
[----:B------:R-:W4:Y:S01]  /*0070*/  LDC.64 R32, c[0x0][0x390] ;  /* 0x0000e400ff207b82 */ /* 0x000f220000000a00 */
[----:B0-----:R-:W-:-:S04]  /*0080*/  VIMNMX.U32 R6, PT, PT, R0, R3, !PT ;  /* 0x0000000300067248 */ /* 0x001fc80007fe0000 */
[----:B------:R-:W-:Y:S01]  /*0090*/  ISETP.GT.U32.AND P1, PT, R6, 0x1b, PT ;  /* 0x0000001b0600780c */ /* 0x000fe20003f24070 */
[----:B-1----:R-:W-:Y:S01]  /*00a0*/  IMAD R7, R2, 0x1f4, R7 ;  /* 0x000001f402077824 */ /* 0x002fe200078e0207 */
[----:B------:R-:W-:-:S11]  /*00b0*/  ISETP.GT.U32.AND P2, PT, R6, 0x4, PT ;  /* 0x000000040600780c */ /* 0x000fd60003f44070 */
[----:B------:R-:W0:Y:S01]  /*00c0*/  @!P1 LDC.64 R8, c[0x0][0x380] ;  /* 0x0000e000ff089b82 */ /* 0x000e220000000a00 */
[----:B------:R-:W-:Y:S02]  /*00d0*/  @!P1 IMAD R5, R0, 0x1c, R3 ;  /* 0x0000001c00059824 */ /* 0x000fe400078e0203 */
[----:B------:R-:W-:-:S05]  /*00e0*/  @!P1 IMAD R2, R7, 0x310, RZ ;  /* 0x0000031007029824 */ /* 0x000fca00078e02ff */
[----:B------:R-:W-:Y:S01]  /*00f0*/  @!P1 IADD3 R4, P0, PT, R2, R5, RZ ;  /* 0x0000000502049210 */ /* 0x000fe20007f1e0ff */
[----:B------:R-:W-:-:S03]  /*0100*/  IMAD R5, R0, 0x5, R3 ;  /* 0x0000000500057824 */ /* 0x000fc600078e0203 */
[----:B------:R-:W-:Y:S01]  /*0110*/  @!P1 LEA.HI.X.SX32 R2, R2, RZ, 0x1, P0 ;  /* 0x000000ff02029211 */ /* 0x000fe200000f0eff */
[----:B---3--:R-:W-:-:S05]  /*0120*/  IMAD.WIDE.U32 R34, R5, 0x4, R34 ;  /* 0x0000000405227825 */ /* 0x008fca00078e0022 */
[----:B--2---:R-:W2:Y:S01]  /*0130*/  @!P2 LDG.E.CONSTANT R13, desc[UR6][R34.64] ;  /* 0x00000006220da981 */ /* 0x004ea2000c1e9900 */
[----:B0-----:R-:W-:-:S04]  /*0140*/  @!P1 LEA R8, P0, R4, R8, 0x2 ;  /* 0x0000000804089211 */ /* 0x001fc800078010ff */
[----:B------:R-:W-:Y:S02]  /*0150*/  @!P1 LEA.HI.X R9, R4, R9, R2, 0x2, P0 ;  /* 0x0000000904099211 */ /* 0x000fe400000f1402 */
[----:B----4-:R0:W5:Y:S04]  /*0160*/  LDG.E.CONSTANT R4, desc[UR6][R32.64] ;  /* 0x0000000620047981 */ /* 0x010168000c1e9900 */
[----:B------:R-:W3:Y:S01]  /*0170*/  @!P1 LDG.E R9, desc[UR6][R8.64] ;  /* 0x0000000608099981 */ /* 0x000ee2000c1e1900 */
[----:B------:R-:W1:Y:S01]  /*0180*/  S2R R21, SR_CgaCtaId ;  /* 0x0000000000157919 */ /* 0x000e620000008800 */
[----:B------:R-:W-:Y:S01]  /*0190*/  MOV R18, 0x400 ;  /* 0x0000040000127802 */ /* 0x000fe20000000f00 */
[----:B------:R-:W4:Y:S03]  /*01a0*/  LDCU.64 UR4, c[0x0][0x3a8] ;  /* 0x00007500ff0477ac */ /* 0x000f260008000a00 */
[----:B------:R-:W-:Y:S01]  /*01b0*/  IADD3 R2, PT, PT, R18, 0x55c0, RZ ;  /* 0x000055c012027810 */ /* 0x000fe20007ffe0ff */
[----:B------:R-:W0:Y:S01]  /*01c0*/  LDCU.64 UR8, c[0x0][0x3c0] ;  /* 0x00007800ff0877ac */ /* 0x000e220008000a00 */
[----:B------:R-:W0:Y:S01]  /*01d0*/  LDCU.64 UR10, c[0x0][0x3b8] ;  /* 0x00007700ff0a77ac */ /* 0x000e220008000a00 */
[----:B------:R-:W-:-:S02]  /*01e0*/  ISETP.GE.U32.AND P3, PT, R6, 0x18, PT ;  /* 0x000000180600780c */ /* 0x000fc40003f66070 */
[----:B------:R-:W-:Y:S01]  /*01f0*/  SHF.L.U32 R17, R3, 0x2, RZ ;  /* 0x0000000203117819 */ /* 0x000fe200000006ff */
[----:B------:R-:W-:Y:S01]  /*0200*/  BSSY.RECONVERGENT B0, `(.L_x_0) ;  /* 0x000004d000007945 */ /* 0x000fe20003800200 */
[C---:B-1----:R-:W-:Y:S02]  /*0210*/  LEA R19, R21.reuse, R18, 0x18 ;  /* 0x0000001215137211 */ /* 0x042fe400078ec0ff */
[----:B------:R-:W-:-:S03]  /*0220*/  LEA R11, R21, R2, 0x18 ;  /* 0x00000002150b7211 */ /* 0x000fc600078ec0ff */
[C---:B------:R-:W-:Y:S02]  /*0230*/  IMAD R16, R0.reuse, 0x70, R19 ;  /* 0x0000007000107824 */ /* 0x040fe400078e0213 */
[----:B------:R-:W-:-:S03]  /*0240*/  IMAD R2, R0, 0x14, R11 ;  /* 0x0000001400027824 */ /* 0x000fc600078e020b */
[----:B------:R-:W-:Y:S02]  /*0250*/  IADD3 R16, PT, PT, R16, R17, RZ ;  /* 0x0000001110107210 */ /* 0x000fe40007ffe0ff */
[----:B------:R-:W-:Y:S01]  /*0260*/  IADD3 R2, PT, PT, R17, R2, RZ ;  /* 0x0000000211027210 */ /* 0x000fe20007ffe0ff */
[----:B------:R-:W-:Y:S01]  /*0270*/  HFMA2 R29, -RZ, RZ, 0, 0 ;  /* 0x00000000ff1d7431 */ /* 0x000fe200000001ff */
[----:B----4-:R-:W-:Y:S02]  /*0280*/  MOV R26, UR4 ;  /* 0x00000004001a7c02 */ /* 0x010fe40008000f00 */
[----:B------:R-:W-:Y:S02]  /*0290*/  MOV R27, UR5 ;  /* 0x00000005001b7c02 */ /* 0x000fe40008000f00 */
[----:B0-----:R-:W-:Y:S02]  /*02a0*/  MOV R24, UR8 ;  /* 0x0000000800187c02 */ /* 0x001fe40008000f00 */
[----:B------:R-:W-:-:S02]  /*02b0*/  MOV R25, UR9 ;  /* 0x0000000900197c02 */ /* 0x000fc40008000f00 */
[----:B------:R-:W-:Y:S02]  /*02c0*/  MOV R22, UR10 ;  /* 0x0000000a00167c02 */ /* 0x000fe40008000f00 */
[----:B------:R-:W-:Y:S02]  /*02d0*/  MOV R23, UR11 ;  /* 0x0000000b00177c02 */ /* 0x000fe40008000f00 */
[C---:B------:R-:W-:Y:S02]  /*02e0*/  ISETP.GE.U32.AND P0, PT, R6.reuse, 0x5, PT ;  /* 0x000000050600780c */ /* 0x040fe40003f06070 */
[----:B------:R-:W-:Y:S01]  /*02f0*/  ISETP.GE.U32.AND P4, PT, R6, 0xc, PT ;  /* 0x0000000c0600780c */ /* 0x000fe20003f86070 */
[----:B---3--:R0:W-:Y:S04]  /*0300*/  @!P1 STS [R16], R9 ;  /* 0x0000000910009388 */ /* 0x0081e80000000800 */
[----:B--2---:R0:W-:Y:S01]  /*0310*/  @!P2 STS [R2], R13 ;  /* 0x0000000d0200a388 */ /* 0x0041e20000000800 */
[----:B------:R-:W-:Y:S06]  /*0320*/  BAR.SYNC.DEFER_BLOCKING 0x0 ;  /* 0x0000000000007b1d */ /* 0x000fec0000010000 */
[----:B------:R-:W-:Y:S05]  /*0330*/  @P3 BRA `(.L_x_1) ;  /* 0x0000000000e43947 */ /* 0x000fea0003800000 */
[----:B------:R-:W-:Y:S04]  /*0340*/  LDS R29, [R16] ;  /* 0x00000000101d7984 */ /* 0x000fe80000000800 */
[----:B0-----:R-:W0:Y:S04]  /*0350*/  LDS.128 R8, [R19+0x55c0] ;  /* 0x0055c00013087984 */ /* 0x001e280000000c00 */
[----:B------:R-:W1:Y:S04]  /*0360*/  LDS R37, [R16+0x4] ;  /* 0x0000040010257984 */ /* 0x000e680000000800 */
[----:B------:R-:W2:Y:S04]  /*0370*/  LDS R28, [R16+0x8] ;  /* 0x00000800101c7984 */ /* 0x000ea80000000800 */
[----:B------:R-:W3:Y:S04]  /*0380*/  LDS R20, [R16+0xc] ;  /* 0x00000c0010147984 */ /* 0x000ee80000000800 */
[----:B------:R-:W-:Y:S04]  /*0390*/  LDS R31, [R16+0x10] ;  /* 0x00001000101f7984 */ /* 0x000fe80000000800 */
[----:B------:R-:W4:Y:S04]  /*03a0*/  LDS.128 R12, [R19+0x55d0] ;  /* 0x0055d000130c7984 */ /* 0x000f280000000c00 */
[----:B------:R-:W4:Y:S01]  /*03b0*/  LDS R6, [R16+0x70] ;  /* 0x0000700010067984 */ /* 0x000f220000000800 */
[----:B0-----:R-:W-:-:S03]  /*03c0*/  FFMA R8, R29, R8, RZ ;  /* 0x000000081d087223 */ /* 0x001fc600000000ff */
[----:B------:R-:W0:Y:S01]  /*03d0*/  LDS R29, [R16+0x74] ;  /* 0x00007400101d7984 */ /* 0x000e220000000800 */
[----:B-1----:R-:W-:-:S04]  /*03e0*/  FFMA R9, R37, R9, R8 ;  /* 0x0000000925097223 */ /* 0x002fc80000000008 */
[----:B--2---:R-:W-:Y:S02]  /*03f0*/  FFMA R9, R28, R10, R9 ;  /* 0x0000000a1c097223 */ /* 0x004fe40000000009 */
[----:B------:R-:W-:Y:S02]  /*0400*/  LDS R28, [R16+0xe4] ;  /* 0x0000e400101c7984 */ /* 0x000fe40000000800 */
[----:B---3--:R-:W-:Y:S02]  /*0410*/  FFMA R8, R20, R11, R9 ;  /* 0x0000000b14087223 */ /* 0x008fe40000000009 */
[----:B------:R-:W1:Y:S02]  /*0420*/  LDS R20, [R16+0x78] ;  /* 0x0000780010147984 */ /* 0x000e640000000800 */
[----:B----4-:R-:W-:Y:S02]  /*0430*/  FFMA R37, R31, R12, R8 ;  /* 0x0000000c1f257223 */ /* 0x010fe40000000008 */
[----:B------:R-:W-:Y:S02]  /*0440*/  LDS R31, [R16+0x7c] ;  /* 0x00007c00101f7984 */ /* 0x000fe40000000800 */
[----:B------:R-:W-:-:S02]  /*0450*/  FFMA R12, R6, R13, R37 ;  /* 0x0000000d060c7223 */ /* 0x000fc40000000025 */
[----:B------:R-:W2:Y:S04]  /*0460*/  LDS.128 R8, [R19+0x55e0] ;  /* 0x0055e00013087984 */ /* 0x000ea80000000c00 */
[----:B------:R-:W3:Y:S01]  /*0470*/  LDS R6, [R16+0x80] ;  /* 0x0000800010067984 */ /* 0x000ee20000000800 */
[----:B0-----:R-:W-:-:S03]  /*0480*/  FFMA R13, R29, R14, R12 ;  /* 0x0000000e1d0d7223 */ /* 0x001fc6000000000c */
[----:B------:R-:W0:Y:S01]  /*0490*/  LDS R29, [R16+0xe0] ;  /* 0x0000e000101d7984 */ /* 0x000e220000000800 */
[----:B-1----:R-:W-:-:S03]  /*04a0*/  FFMA R20, R20, R15, R13 ;  /* 0x0000000f14147223 */ /* 0x002fc6000000000d */
[----:B------:R-:W-:Y:S01]  /*04b0*/  LDS.128 R12, [R19+0x55f0] ;  /* 0x0055f000130c7984 */ /* 0x000fe20000000c00 */
[----:B--2---:R-:W-:-:S03]  /*04c0*/  FFMA R37, R31, R8, R20 ;  /* 0x000000081f257223 */ /* 0x004fc60000000014 */
[----:B------:R-:W1:Y:S01]  /*04d0*/  LDS R31, [R16+0xe8] ;  /* 0x0000e800101f7984 */ /* 0x000e620000000800 */
[----:B---3--:R-:W-:-:S03]  /*04e0*/  FFMA R6, R6, R9, R37 ;  /* 0x0000000906067223 */ /* 0x008fc60000000025 */
[----:B------:R-:W2:Y:S04]  /*04f0*/  LDS R20, [R16+0xec] ;  /* 0x0000ec0010147984 */ /* 0x000ea80000000800 */
[----:B------:R-:W-:Y:S01]  /*0500*/  LDS R37, [R16+0x154] ;  /* 0x0001540010257984 */ /* 0x000fe20000000800 */
[----:B0-----:R-:W-:-:S03]  /*0510*/  FFMA R9, R29, R10, R6 ;  /* 0x0000000a1d097223 */ /* 0x001fc60000000006 */
[----:B------:R-:W0:Y:S01]  /*0520*/  LDS R29, [R16+0xf0] ;  /* 0x0000f000101d7984 */ /* 0x000e220000000800 */
[----:B------:R-:W-:-:S03]  /*0530*/  FFMA R28, R28, R11, R9 ;  /* 0x0000000b1c1c7223 */ /* 0x000fc60000000009 */
[----:B------:R-:W3:Y:S04]  /*0540*/  LDS R6, [R16+0x150] ;  /* 0x0001500010067984 */ /* 0x000ee80000000800 */
[----:B------:R-:W4:Y:S01]  /*0550*/  LDS.128 R8, [R19+0x5600] ;  /* 0x0056000013087984 */ /* 0x000f220000000c00 */
[----:B-1----:R-:W-:-:S03]  /*0560*/  FFMA R31, R31, R12, R28 ;  /* 0x0000000c1f1f7223 */ /* 0x002fc6000000001c */
[----:B------:R-:W1:Y:S01]  /*0570*/  LDS R12, [R16+0x158] ;  /* 0x00015800100c7984 */ /* 0x000e620000000800 */
[----:B--2---:R-:W-:-:S03]  /*0580*/  FFMA R20, R20, R13, R31 ;  /* 0x0000000d14147223 */ /* 0x004fc6000000001f */
[----:B------:R-:W2:Y:S04]  /*0590*/  LDS R31, [R16+0x15c] ;  /* 0x00015c00101f7984 */ /* 0x000ea80000000800 */
[----:B------:R-:W-:Y:S01]  /*05a0*/  LDS R28, [R16+0x1c8] ;  /* 0x0001c800101c7984 */ /* 0x000fe20000000800 */
[----:B0-----:R-:W-:-:S04]  /*05b0*/  FFMA R29, R29, R14, R20 ;  /* 0x0000000e1d1d7223 */ /* 0x001fc80000000014 */
[----:B---3--:R-:W-:Y:S02]  /*05c0*/  FFMA R6, R6, R15, R29 ;  /* 0x0000000f06067223 */ /* 0x008fe4000000001d */
[----:B------:R-:W-:Y:S02]  /*05d0*/  LDS R29, [R19+0x5620] ;  /* 0x00562000131d7984 */ /* 0x000fe40000000800 */
[----:B----4-:R-:W-:Y:S02]  /*05e0*/  FFMA R37, R37, R8, R6 ;  /* 0x0000000825257223 */ /* 0x010fe40000000006 */
[----:B------:R-:W0:Y:S04]  /*05f0*/  LDS R6, [R16+0x160] ;  /* 0x0001600010067984 */ /* 0x000e280000000800 */
[----:B------:R-:W-:Y:S01]  /*0600*/  LDS R8, [R16+0x1c4] ;  /* 0x0001c40010087984 */ /* 0x000fe20000000800 */
[----:B-1----:R-:W-:-:S03]  /*0610*/  FFMA R20, R12, R9, R37 ;  /* 0x000000090c147223 */ /* 0x002fc60000000025 */
[----:B------:R-:W-:Y:S01]  /*0620*/  LDS R9, [R16+0x1c0] ;  /* 0x0001c00010097984 */ /* 0x000fe20000000800 */
[----:B--2---:R-:W-:-:S03]  /*0630*/  FFMA R31, R31, R10, R20 ;  /* 0x0000000a1f1f7223 */ /* 0x004fc60000000014 */
[----:B------:R-:W1:Y:S04]  /*0640*/  LDS.128 R12, [R19+0x5610] ;  /* 0x00561000130c7984 */ /* 0x000e680000000c00 */
[----:B------:R-:W2:Y:S04]  /*0650*/  LDS R20, [R16+0x1cc] ;  /* 0x0001cc0010147984 */ /* 0x000ea80000000800 */
[----:B------:R-:W3:Y:S01]  /*0660*/  LDS R10, [R16+0x1d0] ;  /* 0x0001d000100a7984 */ /* 0x000ee20000000800 */
[----:B0-----:R-:W-:-:S04]  /*0670*/  FFMA R6, R6, R11, R31 ;  /* 0x0000000b06067223 */ /* 0x001fc8000000001f */
[----:B-1----:R-:W-:-:S04]  /*0680*/  FFMA R9, R9, R12, R6 ;  /* 0x0000000c09097223 */ /* 0x002fc80000000006 */
[----:B------:R-:W-:-:S04]  /*0690*/  FFMA R9, R8, R13, R9 ;  /* 0x0000000d08097223 */ /* 0x000fc80000000009 */
[----:B------:R-:W-:-:S04]  /*06a0*/  FFMA R9, R28, R14, R9 ;  /* 0x0000000e1c097223 */ /* 0x000fc80000000009 */
[----:B--2---:R-:W-:-:S04]  /*06b0*/  FFMA R9, R20, R15, R9 ;  /* 0x0000000f14097223 */ /* 0x004fc80000000009 */
[----:B---3--:R-:W-:-:S07]  /*06c0*/  FFMA R29, R10, R29, R9 ;  /* 0x0000001d0a1d7223 */ /* 0x008fce0000000009 */
.L_x_1:
[----:B------:R-:W-:Y:S05]  /*06d0*/  BSYNC.RECONVERGENT B0 ;  /* 0x0000000000007941 */ /* 0x000fea0003800200 */
.L_x_0:
[----:B0-----:R-:W2:Y:S04]  /*06e0*/  @!P0 LDG.E.CONSTANT R13, desc[UR6][R34.64+0x64] ;  /* 0x00006406220d8981 */ /* 0x001ea8000c1e9900 */
[----:B------:R0:W5:Y:S01]  /*06f0*/  LDG.E.CONSTANT R20, desc[UR6][R32.64+0x4] ;  /* 0x0000040620147981 */ /* 0x000162000c1e9900 */
[----:B------:R-:W-:Y:S01]  /*0700*/  IADD3 R6, PT, PT, R18, 0x4980, RZ ;  /* 0x0000498012067810 */ /* 0x000fe20007ffe0ff */
[----:B-----5:R-:W-:Y:S01]  /*0710*/  @!P3 FADD R29, R4, R29 ;  /* 0x0000001d041db221 */ /* 0x020fe20000000000 */
[----:B------:R-:W-:Y:S01]  /*0720*/  IADD3 R18, PT, PT, R18, 0x5624, RZ ;  /* 0x0000562412127810 */ /* 0x000fe20007ffe0ff */
[----:B------:R-:W-:Y:S01]  /*0730*/  BSSY.RECONVERGENT B0, `(.L_x_2) ;  /* 0x000004d000007945 */ /* 0x000fe20003800200 */
[C---:B------:R-:W-:Y:S02]  /*0740*/  LEA R9, R21.reuse, R6, 0x18 ;  /* 0x0000000615097211 */ /* 0x040fe400078ec0ff */
[----:B------:R-:W-:-:S03]  /*0750*/  LEA R21, R21, R18, 0x18 ;  /* 0x0000001215157211 */ /* 0x000fc600078ec0ff */
[C---:B------:R-:W-:Y:S02]  /*0760*/  IMAD R9, R0.reuse, 0x70, R9 ;  /* 0x0000007000097824 */ /* 0x040fe400078e0209 */
[C---:B------:R-:W-:Y:S02]  /*0770*/  IMAD R18, R0.reuse, 0x30, R21 ;  /* 0x0000003000127824 */ /* 0x040fe400078e0215 */
[----:B------:R-:W-:Y:S01]  /*0780*/  IMAD R6, R0, 0x70, R9 ;  /* 0x0000007000067824 */ /* 0x000fe200078e0209 */
[C---:B------:R-:W-:Y:S02]  /*0790*/  IADD3 R4, PT, PT, R17.reuse, R9, RZ ;  /* 0x0000000911047210 */ /* 0x040fe40007ffe0ff */
[----:B------:R-:W-:Y:S02]  /*07a0*/  IADD3 R18, PT, PT, R17, R18, RZ ;  /* 0x0000001211127210 */ /* 0x000fe40007ffe0ff */
[----:B------:R-:W-:Y:S01]  /*07b0*/  LEA R6, R3, R6, 0x3 ;  /* 0x0000000603067211 */ /* 0x000fe200078e18ff */
[----:B------:R-:W-:Y:S01]  /*07c0*/  @!P3 STS [R4], R29 ;  /* 0x0000001d0400b388 */ /* 0x000fe20000000800 */
[----:B------:R-:W-:Y:S06]  /*07d0*/  BAR.SYNC.DEFER_BLOCKING 0x0 ;  /* 0x0000000000007b1d */ /* 0x000fec0000010000 */
[----:B------:R-:W1:Y:S04]  /*07e0*/  @!P4 LDS.64 R8, [R6] ;  /* 0x000000000608c984 */ /* 0x000e680000000a00 */
[----:B------:R-:W3:Y:S01]  /*07f0*/  @!P4 LDS.64 R10, [R6+0x70] ;  /* 0x00007000060ac984 */ /* 0x000ee20000000a00 */
[----:B-1----:R-:W-:-:S02]  /*0800*/  @!P4 FMNMX3 R8, R8, RZ, R9, !PT ;  /* 0x000000ff0808c276 */ /* 0x002fc40007800009 */
[----:B------:R-:W-:Y:S02]  /*0810*/  MOV R9, RZ ;  /* 0x000000ff00097202 */ /* 0x000fe40000000f00 */
[----:B---3--:R-:W-:-:S05]  /*0820*/  @!P4 FMNMX3 R11, R8, R10, R11, !PT ;  /* 0x0000000a080bc276 */ /* 0x008fca000780000b */
[----:B------:R0:W-:Y:S04]  /*0830*/  @!P4 STS [R18], R11 ;  /* 0x0000000b1200c388 */ /* 0x0001e80000000800 */
[----:B--2---:R0:W-:Y:S01]  /*0840*/  @!P0 STS [R2], R13 ;  /* 0x0000000d02008388 */ /* 0x0041e20000000800 */
[----:B------:R-:W-:Y:S06]  /*0850*/  BAR.SYNC.DEFER_BLOCKING 0x0 ;  /* 0x0000000000007b1d */ /* 0x000fec0000010000 */
[----:B------:R-:W-:Y:S05]  /*0860*/  @P3 BRA `(.L_x_3) ;  /* 0x0000000000e43947 */ /* 0x000fea0003800000 */
[----:B0-----:R-:W-:Y:S04]  /*0870*/  LDS R13, [R16] ;  /* 0x00000000100d7984 */ /* 0x001fe80000000800 */
[----:B------:R-:W0:Y:S04]  /*0880*/  LDS.128 R8, [R19+0x55c0] ;  /* 0x0055c00013087984 */ /* 0x000e280000000c00 */
[----:B------:R-:W1:Y:S04]  /*0890*/  LDS R15, [R16+0x4] ;  /* 0x00000400100f7984 */ /* 0x000e680000000800 */
[----:B------:R-:W2:Y:S04]  /*08a0*/  LDS R12, [R16+0x8] ;  /* 0x00000800100c7984 */ /* 0x000ea80000000800 */
[----:B------:R-:W3:Y:S04]  /*08b0*/  LDS R29, [R16+0xc] ;  /* 0x00000c00101d7984 */ /* 0x000ee80000000800 */
[----:B------:R-:W-:Y:S04]  /*08c0*/  LDS R31, [R16+0x70] ;  /* 0x00007000101f7984 */ /* 0x000fe80000000800 */
[----:B------:R-:W-:Y:S04]  /*08d0*/  LDS R28, [R16+0xe8] ;  /* 0x0000e800101c7984 */ /* 0x000fe80000000800 */
[----:B------:R-:W-:Y:S04]  /*08e0*/  LDS R37, [R16+0x158] ;  /* 0x0001580010257984 */ /* 0x000fe80000000800 */
[----:B------:R-:W-:Y:S01]  /*08f0*/  LDS R30, [R16+0x1c8] ;  /* 0x0001c800101e7984 */ /* 0x000fe20000000800 */
[----:B0-----:R-:W-:-:S04]  /*0900*/  FFMA R8, R13, R8, RZ ;  /* 0x000000080d087223 */ /* 0x001fc800000000ff */
[----:B-1----:R-:W-:Y:S02]  /*0910*/  FFMA R9, R15, R9, R8 ;  /* 0x000000090f097223 */ /* 0x002fe40000000008 */
[----:B------:R-:W-:Y:S02]  /*0920*/  LDS R8, [R16+0x10] ;  /* 0x0000100010087984 */ /* 0x000fe40000000800 */
[----:B--2---:R-:W-:Y:S02]  /*0930*/  FFMA R10, R12, R10, R9 ;  /* 0x0000000a0c0a7223 */ /* 0x004fe40000000009 */
[----:B------:R-:W0:Y:S02]  /*0940*/  LDS.128 R12, [R19+0x55d0] ;  /* 0x0055d000130c7984 */ /* 0x000e240000000c00 */
[----:B---3--:R-:W-:Y:S02]  /*0950*/  FFMA R11, R29, R11, R10 ;  /* 0x0000000b1d0b7223 */ /* 0x008fe4000000000a */
[----:B------:R-:W1:Y:S04]  /*0960*/  LDS R9, [R16+0x74] ;  /* 0x0000740010097984 */ /* 0x000e680000000800 */
[----:B------:R-:W2:Y:S01]  /*0970*/  LDS R29, [R16+0x78] ;  /* 0x00007800101d7984 */ /* 0x000ea20000000800 */
[----:B0-----:R-:W-:-:S03]  /*0980*/  FFMA R8, R8, R12, R11 ;  /* 0x0000000c08087223 */ /* 0x001fc6000000000b */
[----:B------:R-:W-:Y:S01]  /*0990*/  LDS R12, [R16+0x7c] ;  /* 0x00007c00100c7984 */ /* 0x000fe20000000800 */
[----:B------:R-:W-:-:S03]  /*09a0*/  FFMA R8, R31, R13, R8 ;  /* 0x0000000d1f087223 */ /* 0x000fc60000000008 */
[----:B------:R-:W-:Y:S01]  /*09b0*/  LDS R31, [R16+0x80] ;  /* 0x00008000101f7984 */ /* 0x000fe20000000800 */
[----:B-1----:R-:W-:-:S03]  /*09c0*/  FFMA R14, R9, R14, R8 ;  /* 0x0000000e090e7223 */ /* 0x002fc60000000008 */
[----:B------:R-:W0:Y:S01]  /*09d0*/  LDS.128 R8, [R19+0x55e0] ;  /* 0x0055e00013087984 */ /* 0x000e220000000c00 */
[----:B--2---:R-:W-:-:S03]  /*09e0*/  FFMA R15, R29, R15, R14 ;  /* 0x0000000f1d0f7223 */ /* 0x004fc6000000000e */
[----:B------:R-:W1:Y:S04]  /*09f0*/  LDS R13, [R16+0xe0] ;  /* 0x0000e000100d7984 */ /* 0x000e680000000800 */
[----:B------:R-:W2:Y:S01]  /*0a00*/  LDS R29, [R16+0xe4] ;  /* 0x0000e400101d7984 */ /* 0x000ea20000000800 */
[----:B0-----:R-:W-:-:S04]  /*0a10*/  FFMA R8, R12, R8, R15 ;  /* 0x000000080c087223 */ /* 0x001fc8000000000f */
[----:B------:R-:W-:Y:S02]  /*0a20*/  FFMA R8, R31, R9, R8 ;  /* 0x000000091f087223 */ /* 0x000fe40000000008 */
[----:B------:R-:W-:Y:S02]  /*0a30*/  LDS R31, [R16+0xec] ;  /* 0x0000ec00101f7984 */ /* 0x000fe40000000800 */
[----:B-1----:R-:W-:Y:S02]  /*0a40*/  FFMA R8, R13, R10, R8 ;  /* 0x0000000a0d087223 */ /* 0x002fe40000000008 */
[----:B------:R-:W0:Y:S02]  /*0a50*/  LDS.128 R12, [R19+0x55f0] ;  /* 0x0055f000130c7984 */ /* 0x000e240000000c00 */
[----:B--2---:R-:W-:Y:S02]  /*0a60*/  FFMA R11, R29, R11, R8 ;  /* 0x0000000b1d0b7223 */ /* 0x004fe40000000008 */
[----:B------:R-:W1:Y:S04]  /*0a70*/  LDS R9, [R16+0xf0] ;  /* 0x0000f00010097984 */ /* 0x000e680000000800 */
[----:B------:R-:W-:Y:S01]  /*0a80*/  LDS R29, [R16+0x15c] ;  /* 0x00015c00101d7984 */ /* 0x000fe20000000800 */
[----:B0-----:R-:W-:-:S03]  /*0a90*/  FFMA R12, R28, R12, R11 ;  /* 0x0000000c1c0c7223 */ /* 0x001fc6000000000b */
[----:B------:R-:W-:Y:S01]  /*0aa0*/  LDS R28, [R16+0x160] ;  /* 0x00016000101c7984 */ /* 0x000fe20000000800 */
[----:B------:R-:W-:-:S03]  /*0ab0*/  FFMA R12, R31, R13, R12 ;  /* 0x0000000d1f0c7223 */ /* 0x000fc6000000000c */
[----:B------:R-:W0:Y:S01]  /*0ac0*/  LDS R31, [R16+0x150] ;  /* 0x00015000101f7984 */ /* 0x000e220000000800 */
[----:B-1----:R-:W-:-:S03]  /*0ad0*/  FFMA R12, R9, R14, R12 ;  /* 0x0000000e090c7223 */ /* 0x002fc6000000000c */
[----:B------:R-:W-:Y:S04]  /*0ae0*/  LDS R13, [R16+0x154] ;  /* 0x00015400100d7984 */ /* 0x000fe80000000800 */
[----:B------:R-:W1:Y:S01]  /*0af0*/  LDS.128 R8, [R19+0x5600] ;  /* 0x0056000013087984 */ /* 0x000e620000000c00 */
[----:B0-----:R-:W-:-:S04]  /*0b00*/  FFMA R12, R31, R15, R12 ;  /* 0x0000000f1f0c7223 */ /* 0x001fc8000000000c */
[----:B-1----:R-:W-:Y:S02]  /*0b10*/  FFMA R8, R13, R8, R12 ;  /* 0x000000080d087223 */ /* 0x002fe4000000000c */
[----:B------:R-:W-:Y:S02]  /*0b20*/  LDS.128 R12, [R19+0x5610] ;  /* 0x00561000130c7984 */ /* 0x000fe40000000c00 */
[----:B------:R-:W-:Y:S02]  /*0b30*/  FFMA R8, R37, R9, R8 ;  /* 0x0000000925087223 */ /* 0x000fe40000000008 */
[----:B------:R-:W0:Y:S02]  /*0b40*/  LDS R9, [R16+0x1c0] ;  /* 0x0001c00010097984 */ /* 0x000e240000000800 */
[----:B------:R-:W-:Y:S02]  /*0b50*/  FFMA R29, R29, R10, R8 ;  /* 0x0000000a1d1d7223 */ /* 0x000fe40000000008 */
[----:B------:R-:W1:Y:S02]  /*0b60*/  LDS R8, [R16+0x1c4] ;  /* 0x0001c40010087984 */ /* 0x000e640000000800 */
[----:B------:R-:W-:-:S02]  /*0b70*/  FFMA R28, R28, R11, R29 ;  /* 0x0000000b1c1c7223 */ /* 0x000fc4000000001d */
[----:B------:R-:W2:Y:S04]  /*0b80*/  LDS R29, [R16+0x1cc] ;  /* 0x0001cc00101d7984 */ /* 0x000ea80000000800 */
[----:B------:R-:W-:Y:S04]  /*0b90*/  LDS R10, [R16+0x1d0] ;  /* 0x0001d000100a7984 */ /* 0x000fe80000000800 */
[----:B------:R-:W3:Y:S01]  /*0ba0*/  LDS R11, [R19+0x5620] ;  /* 0x00562000130b7984 */ /* 0x000ee20000000800 */
[----:B0-----:R-:W-:-:S04]  /*0bb0*/  FFMA R9, R9, R12, R28 ;  /* 0x0000000c09097223 */ /* 0x001fc8000000001c */
[----:B-1----:R-:W-:-:S04]  /*0bc0*/  FFMA R9, R8, R13, R9 ;  /* 0x0000000d08097223 */ /* 0x002fc80000000009 */
[----:B------:R-:W-:-:S04]  /*0bd0*/  FFMA R14, R30, R14, R9 ;  /* 0x0000000e1e0e7223 */ /* 0x000fc80000000009 */
[----:B--2---:R-:W-:-:S04]  /*0be0*/  FFMA R15, R29, R15, R14 ;  /* 0x0000000f1d0f7223 */ /* 0x004fc8000000000e */
[----:B---3--:R-:W-:-:S07]  /*0bf0*/  FFMA R9, R10, R11, R15 ;  /* 0x0000000b0a097223 */ /* 0x008fce000000000f */
.L_x_3:
[----:B------:R-:W-:Y:S05]  /*0c00*/  BSYNC.RECONVERGENT B0 ;  /* 0x0000000000007941 */ /* 0x000fea0003800200 */
.L_x_2:
[----:B------:R-:W2:Y:S04]  /*0c10*/  @!P0 LDG.E.CONSTANT R15, desc[UR6][R34.64+0xc8] ;  /* 0x0000c806220f8981 */ /* 0x000ea8000c1e9900 */
[----:B------:R1:W5:Y:S01]  /*0c20*/  LDG.E.CONSTANT R30, desc[UR6][R32.64+0x8] ;  /* 0x00000806201e7981 */ /* 0x000362000c1e9900 */
[----:B0-----:R-:W-:Y:S01]  /*0c30*/  @!P3 FADD R13, R20, R9 ;  /* 0x00000009140db221 */ /* 0x001fe20000000000 */
[----:B------:R-:W-:Y:S04]  /*0c40*/  BSSY.RECONVERGENT B0, `(.L_x_4) ;  /* 0x0000045000007945 */ /* 0x000fe80003800200 */
[----:B------:R-:W-:Y:S01]  /*0c50*/  @!P3 STS [R4], R13 ;  /* 0x0000000d0400b388 */ /* 0x000fe20000000800 */
[----:B------:R-:W-:Y:S06]  /*0c60*/  BAR.SYNC.DEFER_BLOCKING 0x0 ;  /* 0x0000000000007b1d */ /* 0x000fec0000010000 */
[----:B------:R-:W0:Y:S04]  /*0c70*/  @!P4 LDS.64 R8, [R6] ;  /* 0x000000000608c984 */ /* 0x000e280000000a00 */
[----:B------:R-:W3:Y:S01]  /*0c80*/  @!P4 LDS.64 R10, [R6+0x70] ;  /* 0x00007000060ac984 */ /* 0x000ee20000000a00 */
[----:B0-----:R-:W-:Y:S01]  /*0c90*/  @!P4 FMNMX3 R8, R8, RZ, R9, !PT ;  /* 0x000000ff0808c276 */ /* 0x001fe20007800009 */
[----:B------:R-:W-:-:S03]  /*0ca0*/  HFMA2 R9, -RZ, RZ, 0, 0 ;  /* 0x00000000ff097431 */ /* 0x000fc600000001ff */
[----:B---3--:R-:W-:-:S05]  /*0cb0*/  @!P4 FMNMX3 R11, R8, R10, R11, !PT ;  /* 0x0000000a080bc276 */ /* 0x008fca000780000b */
[----:B------:R1:W-:Y:S04]  /*0cc0*/  @!P4 STS [R18+0x240], R11 ;  /* 0x0002400b1200c388 */ /* 0x0003e80000000800 */
[----:B--2---:R1:W-:Y:S01]  /*0cd0*/  @!P0 STS [R2], R15 ;  /* 0x0000000f02008388 */ /* 0x0043e20000000800 */
[----:B------:R-:W-:Y:S06]  /*0ce0*/  BAR.SYNC.DEFER_BLOCKING 0x0 ;  /* 0x0000000000007b1d */ /* 0x000fec0000010000 */
[----:B------:R-:W-:Y:S05]  /*0cf0*/  @P3 BRA `(.L_x_5) ;  /* 0x0000000000e43947 */ /* 0x000fea0003800000 */
[----:B------:R-:W-:Y:S04]  /*0d00*/  LDS R13, [R16] ;  /* 0x00000000100d7984 */ /* 0x000fe80000000800 */
[----:B-1----:R-:W0:Y:S04]  /*0d10*/  LDS.128 R8, [R19+0x55c0] ;  /* 0x0055c00013087984 */ /* 0x002e280000000c00 */
        /* <DEDUP_REMOVED lines=55> */
.L_x_5:
[----:B------:R-:W-:Y:S05]  /*1090*/  BSYNC.RECONVERGENT B0 ;  /* 0x0000000000007941 */ /* 0x000fea0003800200 */
.L_x_4:
[----:B-1----:R-:W2:Y:S04]  /*10a0*/  @!P0 LDG.E.CONSTANT R15, desc[UR6][R34.64+0x12c] ;  /* 0x00012c06220f8981 */ /* 0x002ea8000c1e9900 */
[----:B------:R0:W5:Y:S04]  /*10b0*/  @!P0 LDG.E.CONSTANT R31, desc[UR6][R34.64+0x190] ;  /* 0x00019006221f8981 */ /* 0x000168000c1e9900 */
[----:B------:R0:W5:Y:S04]  /*10c0*/  @!P0 LDG.E.CONSTANT R29, desc[UR6][R34.64+0x1f4] ;  /* 0x0001f406221d8981 */ /* 0x000168000c1e9900 */
[----:B------:R0:W5:Y:S04]  /*10d0*/  LDG.E.CONSTANT R36, desc[UR6][R32.64+0xc] ;  /* 0x00000c0620247981 */ /* 0x000168000c1e9900 */
[----:B------:R0:W5:Y:S04]  /*10e0*/  LDG.E.CONSTANT R28, desc[UR6][R32.64+0x10] ;  /* 0x00001006201c7981 */ /* 0x000168000c1e9900 */
[----:B------:R0:W5:Y:S02]  /*10f0*/  LDG.E.CONSTANT R20, desc[UR6][R32.64+0x14] ;  /* 0x0000140620147981 */ /* 0x000164000c1e9900 */
[----:B-----5:R-:W-:Y:S01]  /*1100*/  @!P3 FADD R13, R30, R9 ;  /* 0x000000091e0db221 */ /* 0x020fe20000000000 */
[----:B------:R-:W-:Y:S04]  /*1110*/  BSSY.RECONVERGENT B0, `(.L_x_6) ;  /* 0x0000045000007945 */ /* 0x000fe80003800200 */
[----:B------:R-:W-:Y:S01]  /*1120*/  @!P3 STS [R4], R13 ;  /* 0x0000000d0400b388 */ /* 0x000fe20000000800 */
[----:B------:R-:W-:Y:S06]  /*1130*/  BAR.SYNC.DEFER_BLOCKING 0x0 ;  /* 0x0000000000007b1d */ /* 0x000fec0000010000 */
[----:B------:R-:W1:Y:S04]  /*1140*/  @!P4 LDS.64 R8, [R6] ;  /* 0x000000000608c984 */ /* 0x000e680000000a00 */
[----:B------:R-:W3:Y:S01]  /*1150*/  @!P4 LDS.64 R10, [R6+0x70] ;  /* 0x00007000060ac984 */ /* 0x000ee20000000a00 */
[----:B-1----:R-:W-:-:S02]  /*1160*/  @!P4 FMNMX3 R8, R8, RZ, R9, !PT ;  /* 0x000000ff0808c276 */ /* 0x002fc40007800009 */
[----:B------:R-:W-:Y:S02]  /*1170*/  MOV R9, RZ ;  /* 0x000000ff00097202 */ /* 0x000fe40000000f00 */
[----:B---3--:R-:W-:-:S05]  /*1180*/  @!P4 FMNMX3 R11, R8, R10, R11, !PT ;  /* 0x0000000a080bc276 */ /* 0x008fca000780000b */
[----:B------:R0:W-:Y:S04]  /*1190*/  @!P4 STS [R18+0x480], R11 ;  /* 0x0004800b1200c388 */ /* 0x0001e80000000800 */
        /* <DEDUP_REMOVED lines=60> */
.L_x_7:
[----:B------:R-:W-:Y:S05]  /*1560*/  BSYNC.RECONVERGENT B0 ;  /* 0x0000000000007941 */ /* 0x000fea0003800200 */
.L_x_6:
[----:B------:R-:W-:Y:S01]  /*1570*/  @!P3 FADD R13, R36, R9 ;  /* 0x00000009240db221 */ /* 0x000fe20000000000 */
[----:B------:R-:W-:Y:S04]  /*1580*/  BSSY.RECONVERGENT B0, `(.L_x_8) ;  /* 0x0000045000007945 */ /* 0x000fe80003800200 */
[----:B------:R-:W-:Y:S01]  /*1590*/  @!P3 STS [R4], R13 ;  /* 0x0000000d0400b388 */ /* 0x000fe20000000800 */
[----:B------:R-:W-:Y:S06]  /*15a0*/  BAR.SYNC.DEFER_BLOCKING 0x0 ;  /* 0x0000000000007b1d */ /* 0x000fec0000010000 */
[----:B------:R-:W1:Y:S04]  /*15b0*/  @!P4 LDS.64 R8, [R6] ;  /* 0x000000000608c984 */ /* 0x000e680000000a00 */
[----:B0-----:R-:W0:Y:S01]  /*15c0*/  @!P4 LDS.64 R10, [R6+0x70] ;  /* 0x00007000060ac984 */ /* 0x001e220000000a00 */
[----:B-1----:R-:W-:Y:S01]  /*15d0*/  @!P4 FMNMX3 R8, R8, RZ, R9, !PT ;  /* 0x000000ff0808c276 */ /* 0x002fe20007800009 */
[----:B------:R-:W-:-:S03]  /*15e0*/  HFMA2 R9, -RZ, RZ, 0, 0 ;  /* 0x00000000ff097431 */ /* 0x000fc600000001ff */
[----:B0-----:R-:W-:-:S05]  /*15f0*/  @!P4 FMNMX3 R11, R8, R10, R11, !PT ;  /* 0x0000000a080bc276 */ /* 0x001fca000780000b */
[----:B------:R0:W-:Y:S04]  /*1600*/  @!P4 STS [R18+0x6c0], R11 ;  /* 0x0006c00b1200c388 */ /* 0x0001e80000000800 */
[----:B------:R0:W-:Y:S01]  /*1610*/  @!P0 STS [R2], R31 ;  /* 0x0000001f02008388 */ /* 0x0001e20000000800 */
        /* <DEDUP_REMOVED lines=8> */
[----:B------:R-:W4:Y:S04]  /*16a0*/  LDS.128 R12, [R19+0x55d0] ;  /* 0x0055d000130c7984 */ /* 0x000f280000000c00 */
[----:B------:R-:W5:Y:S01]  /*16b0*/  LDS R30, [R16+0x70] ;  /* 0x00007000101e7984 */ /* 0x000f620000000800 */
        /* <DEDUP_REMOVED lines=9> */
[----:B-----5:R-:W-:-:S02]  /*1750*/  FFMA R12, R30, R13, R35 ;  /* 0x0000000d1e0c7223 */ /* 0x020fc40000000023 */
        /* <DEDUP_REMOVED lines=39> */
.L_x_9:
[----:B------:R-:W-:Y:S05]  /*19d0*/  BSYNC.RECONVERGENT B0 ;  /* 0x0000000000007941 */ /* 0x000fea0003800200 */
.L_x_8:
[----:B------:R-:W-:Y:S01]  /*19e0*/  @!P3 FADD R13, R28, R9 ;  /* 0x000000091c0db221 */ /* 0x000fe20000000000 */
[----:B------:R-:W-:Y:S01]  /*19f0*/  BSSY.RECONVERGENT B0, `(.L_x_10) ;  /* 0x0000045000007945 */ /* 0x000fe20003800200 */
[----:B------:R-:W-:-:S03]  /*1a00*/  MOV R35, RZ ;  /* 0x000000ff00237202 */ /* 0x000fc60000000f00 */
[----:B------:R-:W-:Y:S01]  /*1a10*/  @!P3 STS [R4], R13 ;  /* 0x0000000d0400b388 */ /* 0x000fe20000000800 */
[----:B------:R-:W-:Y:S06]  /*1a20*/  BAR.SYNC.DEFER_BLOCKING 0x0 ;  /* 0x0000000000007b1d */ /* 0x000fec0000010000 */
[----:B------:R-:W1:Y:S04]  /*1a30*/  @!P4 LDS.64 R8, [R6] ;  /* 0x000000000608c984 */ /* 0x000e680000000a00 */
[----:B0-----:R-:W0:Y:S01]  /*1a40*/  @!P4 LDS.64 R10, [R6+0x70] ;  /* 0x00007000060ac984 */ /* 0x001e220000000a00 */
[----:B-1----:R-:W-:-:S04]  /*1a50*/  @!P4 FMNMX3 R8, R8, RZ, R9, !PT ;  /* 0x000000ff0808c276 */ /* 0x002fc80007800009 */
        /* <DEDUP_REMOVED lines=12> */
[----:B------:R-:W5:Y:S04]  /*1b20*/  LDS R32, [R16+0x70] ;  /* 0x0000700010207984 */ /* 0x000f680000000800 */
[----:B------:R-:W-:Y:S01]  /*1b30*/  LDS R34, [R16+0x78] ;  /* 0x0000780010227984 */ /* 0x000fe20000000800 */
[----:B0-----:R-:W-:-:S03]  /*1b40*/  FFMA R8, R29, R8, RZ ;  /* 0x000000081d087223 */ /* 0x001fc600000000ff */
[----:B------:R-:W0:Y:S01]  /*1b50*/  LDS R29, [R16+0x74] ;  /* 0x00007400101d7984 */ /* 0x000e220000000800 */
[----:B-1----:R-:W-:-:S03]  /*1b60*/  FFMA R9, R31, R9, R8 ;  /* 0x000000091f097223 */ /* 0x002fc60000000008 */
[----:B------:R-:W-:Y:S01]  /*1b70*/  LDS R31, [R16+0x7c] ;  /* 0x00007c00101f7984 */ /* 0x000fe20000000800 */
[----:B--2---:R-:W-:-:S03]  /*1b80*/  FFMA R9, R30, R10, R9 ;  /* 0x0000000a1e097223 */ /* 0x004fc60000000009 */
[----:B------:R-:W-:Y:S01]  /*1b90*/  LDS R30, [R16+0xe4] ;  /* 0x0000e400101e7984 */ /* 0x000fe20000000800 */
[----:B---3--:R-:W-:-:S03]  /*1ba0*/  FFMA R28, R28, R11, R9 ;  /* 0x0000000b1c1c7223 */ /* 0x008fc60000000009 */
[----:B------:R-:W1:Y:S01]  /*1bb0*/  LDS.128 R8, [R19+0x55e0] ;  /* 0x0055e00013087984 */ /* 0x000e620000000c00 */
[----:B----4-:R-:W-:-:S03]  /*1bc0*/  FFMA R35, R33, R12, R28 ;  /* 0x0000000c21237223 */ /* 0x010fc6000000001c */
[----:B------:R-:W2:Y:S01]  /*1bd0*/  LDS R28, [R16+0x80] ;  /* 0x00008000101c7984 */ /* 0x000ea20000000800 */
[----:B-----5:R-:W-:-:S03]  /*1be0*/  FFMA R32, R32, R13, R35 ;  /* 0x0000000d20207223 */ /* 0x020fc60000000023 */
[----:B------:R-:W3:Y:S04]  /*1bf0*/  LDS R33, [R16+0xe0] ;  /* 0x0000e00010217984 */ /* 0x000ee80000000800 */
[----:B------:R-:W-:Y:S01]  /*1c00*/  LDS R35, [R16+0xf0] ;  /* 0x0000f00010237984 */ /* 0x000fe20000000800 */
[----:B0-----:R-:W-:-:S03]  /*1c10*/  FFMA R29, R29, R14, R32 ;  /* 0x0000000e1d1d7223 */ /* 0x001fc60000000020 */
[----:B------:R-:W-:Y:S01]  /*1c20*/  LDS R32, [R16+0xec] ;  /* 0x0000ec0010207984 */ /* 0x000fe20000000800 */
[----:B------:R-:W-:-:S03]  /*1c30*/  FFMA R34, R34, R15, R29 ;  /* 0x0000000f22227223 */ /* 0x000fc6000000001d */
[----:B------:R-:W-:Y:S04]  /*1c40*/  LDS R29, [R16+0xe8] ;  /* 0x0000e800101d7984 */ /* 0x000fe80000000800 */
[----:B------:R-:W0:Y:S01]  /*1c50*/  LDS.128 R12, [R19+0x55f0] ;  /* 0x0055f000130c7984 */ /* 0x000e220000000c00 */
[----:B-1----:R-:W-:-:S03]  /*1c60*/  FFMA R31, R31, R8, R34 ;  /* 0x000000081f1f7223 */ /* 0x002fc60000000022 */
[----:B------:R-:W1:Y:S01]  /*1c70*/  LDS R34, [R16+0x150] ;  /* 0x0001500010227984 */ /* 0x000e620000000800 */
[----:B--2---:R-:W-:-:S03]  /*1c80*/  FFMA R28, R28, R9, R31 ;  /* 0x000000091c1c7223 */ /* 0x004fc6000000001f */
[----:B------:R-:W-:Y:S01]  /*1c90*/  LDS R31, [R16+0x154] ;  /* 0x00015400101f7984 */ /* 0x000fe20000000800 */
[----:B---3--:R-:W-:-:S03]  /*1ca0*/  FFMA R33, R33, R10, R28 ;  /* 0x0000000a21217223 */ /* 0x008fc6000000001c */
[----:B------:R-:W-:Y:S01]  /*1cb0*/  LDS R28, [R16+0x158] ;  /* 0x00015800101c7984 */ /* 0x000fe20000000800 */
[----:B------:R-:W-:-:S03]  /*1cc0*/  FFMA R30, R30, R11, R33 ;  /* 0x0000000b1e1e7223 */ /* 0x000fc60000000021 */
[----:B------:R-:W2:Y:S04]  /*1cd0*/  LDS.128 R8, [R19+0x5600] ;  /* 0x0056000013087984 */ /* 0x000ea80000000c00 */
[----:B------:R-:W-:Y:S01]  /*1ce0*/  LDS R33, [R16+0x1c0] ;  /* 0x0001c00010217984 */ /* 0x000fe20000000800 */
[----:B0-----:R-:W-:-:S03]  /*1cf0*/  FFMA R29, R29, R12, R30 ;  /* 0x0000000c1d1d7223 */ /* 0x001fc6000000001e */
[----:B------:R-:W-:Y:S01]  /*1d00*/  LDS R30, [R16+0x160] ;  /* 0x00016000101e7984 */ /* 0x000fe20000000800 */
[----:B------:R-:W-:-:S03]  /*1d10*/  FFMA R32, R32, R13, R29 ;  /* 0x0000000d20207223 */ /* 0x000fc6000000001d */
[----:B------:R-:W0:Y:S01]  /*1d20*/  LDS R29, [R16+0x15c] ;  /* 0x00015c00101d7984 */ /* 0x000e220000000800 */
[----:B------:R-:W-:-:S03]  /*1d30*/  FFMA R35, R35, R14, R32 ;  /* 0x0000000e23237223 */ /* 0x000fc60000000020 */
[----:B------:R-:W-:Y:S01]  /*1d40*/  LDS R32, [R16+0x1c4] ;  /* 0x0001c40010207984 */ /* 0x000fe20000000800 */
[----:B-1----:R-:W-:-:S03]  /*1d50*/  FFMA R34, R34, R15, R35 ;  /* 0x0000000f22227223 */ /* 0x002fc60000000023 */
[----:B------:R-:W1:Y:S04]  /*1d60*/  LDS.128 R12, [R19+0x5610] ;  /* 0x00561000130c7984 */ /* 0x000e680000000c00 */
[----:B------:R-:W-:Y:S01]  /*1d70*/  LDS R35, [R19+0x5620] ;  /* 0x0056200013237984 */ /* 0x000fe20000000800 */
[----:B--2---:R-:W-:-:S03]  /*1d80*/  FFMA R37, R31, R8, R34 ;  /* 0x000000081f257223 */ /* 0x004fc60000000022 */
[----:B------:R-:W2:Y:S01]  /*1d90*/  LDS R31, [R16+0x1c8] ;  /* 0x0001c800101f7984 */ /* 0x000ea20000000800 */
[----:B------:R-:W-:-:S03]  /*1da0*/  FFMA R28, R28, R9, R37 ;  /* 0x000000091c1c7223 */ /* 0x000fc60000000025 */
[----:B------:R-:W3:Y:S04]  /*1db0*/  LDS R8, [R16+0x1cc] ;  /* 0x0001cc0010087984 */ /* 0x000ee80000000800 */
[----:B------:R-:W4:Y:S01]  /*1dc0*/  LDS R34, [R16+0x1d0] ;  /* 0x0001d00010227984 */ /* 0x000f220000000800 */
[----:B0-----:R-:W-:-:S04]  /*1dd0*/  FFMA R29, R29, R10, R28 ;  /* 0x0000000a1d1d7223 */ /* 0x001fc8000000001c */
[----:B------:R-:W-:-:S04]  /*1de0*/  FFMA R30, R30, R11, R29 ;  /* 0x0000000b1e1e7223 */ /* 0x000fc8000000001d */
[----:B-1----:R-:W-:-:S04]  /*1df0*/  FFMA R33, R33, R12, R30 ;  /* 0x0000000c21217223 */ /* 0x002fc8000000001e */
[----:B------:R-:W-:-:S04]  /*1e00*/  FFMA R32, R32, R13, R33 ;  /* 0x0000000d20207223 */ /* 0x000fc80000000021 */
[----:B--2---:R-:W-:-:S04]  /*1e10*/  FFMA R31, R31, R14, R32 ;  /* 0x0000000e1f1f7223 */ /* 0x004fc80000000020 */
[----:B---3--:R-:W-:-:S04]  /*1e20*/  FFMA R15, R8, R15, R31 ;  /* 0x0000000f080f7223 */ /* 0x008fc8000000001f */
[----:B----4-:R-:W-:-:S07]  /*1e30*/  FFMA R35, R34, R35, R15 ;  /* 0x0000002322237223 */ /* 0x010fce000000000f */
.L_x_11:
[----:B------:R-:W-:Y:S05]  /*1e40*/  BSYNC.RECONVERGENT B0 ;  /* 0x0000000000007941 */ /* 0x000fea0003800200 */
.L_x_10:
[----:B------:R-:W-:Y:S01]  /*1e50*/  @!P3 FADD R35, R20, R35 ;  /* 0x000000231423b221 */ /* 0x000fe20000000000 */
[----:B------:R-:W-:Y:S01]  /*1e60*/  HFMA2 R16, -RZ, RZ, 0, 0 ;  /* 0x00000000ff107431 */ /* 0x000fe200000001ff */
[----:B------:R-:W-:Y:S02]  /*1e70*/  SHF.L.U32 R19, R3, 0x1, RZ ;  /* 0x0000000103137819 */ /* 0x000fe400000006ff */
[----:B------:R-:W-:Y:S01]  /*1e80*/  LOP3.LUT R28, R0, 0x3f8, R3, 0xc8, !PT ;  /* 0x000003f8001c7812 */ /* 0x000fe200078ec803 */
[----:B------:R-:W-:Y:S01]  /*1e90*/  @!P3 STS [R4], R35 ;  /* 0x000000230400b388 */ /* 0x000fe20000000800 */
[----:B------:R-:W-:Y:S06]  /*1ea0*/  BAR.SYNC.DEFER_BLOCKING 0x0 ;  /* 0x0000000000007b1d */ /* 0x000fec0000010000 */
[----:B------:R-:W1:Y:S04]  /*1eb0*/  @!P4 LDS.64 R8, [R6] ;  /* 0x000000000608c984 */ /* 0x000e680000000a00 */
[----:B0-----:R-:W0:Y:S01]  /*1ec0*/  @!P4 LDS.64 R10, [R6+0x70] ;  /* 0x00007000060ac984 */ /* 0x001e220000000a00 */
[----:B-1----:R-:W-:-:S04]  /*1ed0*/  @!P4 FMNMX3 R8, R8, RZ, R9, !PT ;  /* 0x000000ff0808c276 */ /* 0x002fc80007800009 */
[----:B0-----:R-:W-:Y:S01]  /*1ee0*/  @!P4 FMNMX3 R11, R8, R10, R11, !PT ;  /* 0x0000000a080bc276 */ /* 0x001fe2000780000b */
[----:B------:R-:W-:Y:S01]  /*1ef0*/  IMAD R8, R0, 0x30, R17 ;  /* 0x0000003000087824 */ /* 0x000fe200078e0211 */
[----:B------:R-:W-:-:S03]  /*1f00*/  IADD3 R17, PT, PT, R5, -R0, RZ ;  /* 0x8000000005117210 */ /* 0x000fc60007ffe0ff */
[----:B------:R0:W-:Y:S01]  /*1f10*/  @!P4 STS [R18+0xb40], R11 ;  /* 0x000b400b1200c388 */ /* 0x0001e20000000800 */
[----:B------:R-:W-:Y:S01]  /*1f20*/  IADD3 R21, PT, PT, R21, R8, RZ ;  /* 0x0000000815157210 */ /* 0x000fe20007ffe0ff */
[----:B------:R-:W-:Y:S06]  /*1f30*/  BAR.SYNC.DEFER_BLOCKING 0x0 ;  /* 0x0000000000007b1d */ /* 0x000fec0000010000 */
.L_x_19:
[----:B012---:R-:W1:Y:S02]  /*1f40*/  LDC.64 R8, c[0x0][0x3a0] ;  /* 0x0000e800ff087b82 */ /* 0x007e640000000a00 */
[----:B-1----:R-:W-:-:S05]  /*1f50*/  IMAD.WIDE.U32 R8, R16, 0x4, R8 ;  /* 0x0000000410087825 */ /* 0x002fca00078e0008 */
[----:B0-----:R0:W5:Y:S01]  /*1f60*/  LDG.E.CONSTANT R18, desc[UR6][R8.64] ;  /* 0x0000000608127981 */ /* 0x001162000c1e9900 */
[----:B------:R-:W-:Y:S01]  /*1f70*/  IMAD R20, R16, 0x96, R5 ;  /* 0x0000009610147824 */ /* 0x000fe200078e0205 */
[----:B------:R-:W-:Y:S01]  /*1f80*/  MOV R29, RZ ;  /* 0x000000ff001d7202 */ /* 0x000fe20000000f00 */
[----:B------:R-:W-:-:S06]  /*1f90*/  UMOV UR8, 0x68 ;  /* 0x0000006800087882 */ /* 0x000fcc0000000000 */
.L_x_16:
[----:B------:R-:W-:Y:S04]  /*1fa0*/  BSSY.RECONVERGENT B0, `(.L_x_12) ;  /* 0x0000006000007945 */ /* 0x000fe80003800200 */
[----:B-1----:R-:W-:Y:S05]  /*1fb0*/  @P0 BRA `(.L_x_13) ;  /* 0x0000000000100947 */ /* 0x002fea0003800000 */
[----:B0-----:R-:W0:Y:S02]  /*1fc0*/  LDC.64 R8, c[0x0][0x398] ;  /* 0x0000e600ff087b82 */ /* 0x001e240000000a00 */
[----:B0-----:R-:W-:-:S06]  /*1fd0*/  IMAD.WIDE.U32 R8, R20, 0x4, R8 ;  /* 0x0000000414087825 */ /* 0x001fcc00078e0008 */
[----:B------:R-:W2:Y:S04]  /*1fe0*/  LDG.E.CONSTANT R9, desc[UR6][R8.64] ;  /* 0x0000000608097981 */ /* 0x000ea8000c1e9900 */
[----:B--2---:R1:W-:Y:S02]  /*1ff0*/  STS [R2], R9 ;  /* 0x0000000902007388 */ /* 0x0043e40000000800 */
.L_x_13:
[----:B------:R-:W-:Y:S05]  /*2000*/  BSYNC.RECONVERGENT B0 ;  /* 0x0000000000007941 */ /* 0x000fea0003800200 */
.L_x_12:
[----:B------:R-:W-:Y:S01]  /*2010*/  BAR.SYNC.DEFER_BLOCKING 0x0 ;  /* 0x0000000000007b1d */ /* 0x000fe20000010000 */
[----:B------:R-:W-:-:S05]  /*2020*/  ISETP.NE.AND P1, PT, R28, RZ, PT ;  /* 0x000000ff1c00720c */ /* 0x000fca0003f25270 */
[----:B------:R-:W-:Y:S08]  /*2030*/  BSSY.RECONVERGENT B0, `(.L_x_14) ;  /* 0x000003e000007945 */ /* 0x000ff00003800200 */
[----:B------:R-:W-:Y:S05]  /*2040*/  @P1 BRA `(.L_x_15) ;  /* 0x0000000000f01947 */ /* 0x000fea0003800000 */
[----:B------:R-:W2:Y:S01]  /*2050*/  S2UR UR5, SR_CgaCtaId ;  /* 0x00000000000579c3 */ /* 0x000ea20000008800 */
[----:B------:R-:W-:Y:S01]  /*2060*/  UMOV UR4, 0x400 ;  /* 0x0000040000047882 */ /* 0x000fe20000000000 */
[----:B------:R-:W-:Y:S04]  /*2070*/  LDS R12, [R21+UR8+-0x68] ;  /* 0xffff9808150c7984 */ /* 0x000fe80008000800 */
[----:B------:R-:W-:Y:S04]  /*2080*/  LDS R35, [R21+UR8+-0x64] ;  /* 0xffff9c0815237984 */ /* 0x000fe80008000800 */
[----:B------:R-:W-:Y:S04]  /*2090*/  LDS R31, [R21+UR8+-0x60] ;  /* 0xffffa008151f7984 */ /* 0x000fe80008000800 */
[----:B------:R-:W-:Y:S04]  /*20a0*/  LDS R34, [R21+UR8+-0x5c] ;  /* 0xffffa40815227984 */ /* 0x000fe80008000800 */
[----:B------:R-:W-:Y:S04]  /*20b0*/  LDS R33, [R21+UR8+-0x58] ;  /* 0xffffa80815217984 */ /* 0x000fe80008000800 */
[----:B------:R-:W-:Y:S01]  /*20c0*/  LDS R30, [R21+UR8+-0x38] ;  /* 0xffffc808151e7984 */ /* 0x000fe20008000800 */
[----:B--2---:R-:W-:-:S03]  /*20d0*/  ULEA UR4, UR5, UR4, 0x18 ;  /* 0x0000000405047291 */ /* 0x004fc6000f8ec0ff */
[----:B------:R-:W-:Y:S06]  /*20e0*/  LDS R32, [R21+UR8+-0x30] ;  /* 0xffffd00815207984 */ /* 0x000fec0008000800 */
[----:B01----:R-:W0:Y:S02]  /*20f0*/  LDS.128 R8, [UR4+0x55c0] ;  /* 0x0055c004ff087984 */ /* 0x003e240008000c00 */
[----:B0-----:R-:W-:Y:S02]  /*2100*/  FFMA R8, R12, R8, R29 ;  /* 0x000000080c087223 */ /* 0x001fe4000000001d */
[----:B------:R-:W0:Y:S02]  /*2110*/  LDS.128 R12, [UR4+0x55d0] ;  /* 0x0055d004ff0c7984 */ /* 0x000e240008000c00 */
[----:B------:R-:W-:-:S02]  /*2120*/  FFMA R8, R35, R9, R8 ;  /* 0x0000000923087223 */ /* 0x000fc40000000008 */
[----:B------:R-:W1:Y:S02]  /*2130*/  LDS R29, [R21+UR8+-0x34] ;  /* 0xffffcc08151d7984 */ /* 0x000e640008000800 */
[----:B------:R-:W-:-:S04]  /*2140*/  FFMA R31, R31, R10, R8 ;  /* 0x0000000a1f1f7223 */ /* 0x000fc80000000008 */
[----:B------:R-:W-:Y:S02]  /*2150*/  FFMA R34, R34, R11, R31 ;  /* 0x0000000b22227223 */ /* 0x000fe4000000001f */
[----:B------:R-:W-:Y:S04]  /*2160*/  LDS R31, [R21+UR8+-0x2c] ;  /* 0xffffd408151f7984 */ /* 0x000fe80008000800 */
[----:B------:R-:W2:Y:S01]  /*2170*/  LDS.128 R8, [UR4+0x55e0] ;  /* 0x0055e004ff087984 */ /* 0x000ea20008000c00 */
[----:B0-----:R-:W-:-:S03]  /*2180*/  FFMA R33, R33, R12, R34 ;  /* 0x0000000c21217223 */ /* 0x001fc60000000022 */
[----:B------:R-:W-:Y:S01]  /*2190*/  LDS R34, [R21+UR8+-0x4] ;  /* 0xfffffc0815227984 */ /* 0x000fe20008000800 */
[----:B------:R-:W-:-:S03]  /*21a0*/  FFMA R12, R30, R13, R33 ;  /* 0x0000000d1e0c7223 */ /* 0x000fc60000000021 */
[----:B------:R-:W0:Y:S01]  /*21b0*/  LDS R30, [R21+UR8+-0x28] ;  /* 0xffffd808151e7984 */ /* 0x000e220008000800 */
[----:B-1----:R-:W-:-:S03]  /*21c0*/  FFMA R29, R29, R14, R12 ;  /* 0x0000000e1d1d7223 */ /* 0x002fc6000000000c */
[----:B------:R-:W1:Y:S01]  /*21d0*/  LDS R33, [R21+UR8+-0x8] ;  /* 0xfffff80815217984 */ /* 0x000e620008000800 */
[----:B------:R-:W-:-:S03]  /*21e0*/  FFMA R32, R32, R15, R29 ;  /* 0x0000000f20207223 */ /* 0x000fc6000000001d */
[----:B------:R-:W-:Y:S01]  /*21f0*/  LDS R29, [R21+UR8] ;  /* 0x00000008151d7984 */ /* 0x000fe20008000800 */
[----:B--2---:R-:W-:-:S03]  /*2200*/  FFMA R31, R31, R8, R32 ;  /* 0x000000081f1f7223 */ /* 0x004fc60000000020 */
[----:B------:R-:W2:Y:S04]  /*2210*/  LDS.128 R12, [UR4+0x55f0] ;  /* 0x0055f004ff0c7984 */ /* 0x000ea80008000c00 */
[----:B------:R-:W-:Y:S01]  /*2220*/  LDS R32, [R21+UR8+0x30] ;  /* 0x0000300815207984 */ /* 0x000fe20008000800 */
[----:B0-----:R-:W-:-:S03]  /*2230*/  FFMA R8, R30, R9, R31 ;  /* 0x000000091e087223 */ /* 0x001fc6000000001f */
[----:B------:R-:W0:Y:S01]  /*2240*/  LDS R30, [R21+UR8+0x4] ;  /* 0x00000408151e7984 */ /* 0x000e220008000800 */
[----:B-1----:R-:W-:-:S03]  /*2250*/  FFMA R33, R33, R10, R8 ;  /* 0x0000000a21217223 */ /* 0x002fc60000000008 */
[----:B------:R-:W1:Y:S01]  /*2260*/  LDS R31, [R21+UR8+0x8] ;  /* 0x00000808151f7984 */ /* 0x000e620008000800 */
[----:B------:R-:W-:-:S03]  /*2270*/  FFMA R8, R34, R11, R33 ;  /* 0x0000000b22087223 */ /* 0x000fc60000000021 */
[----:B------:R-:W3:Y:S01]  /*2280*/  LDS R34, [R21+UR8+0x28] ;  /* 0x0000280815227984 */ /* 0x000ee20008000800 */
[----:B--2---:R-:W-:-:S03]  /*2290*/  FFMA R35, R29, R12, R8 ;  /* 0x0000000c1d237223 */ /* 0x004fc60000000008 */
[----:B------:R-:W-:Y:S04]  /*22a0*/  LDS R33, [R21+UR8+0x2c] ;  /* 0x00002c0815217984 */ /* 0x000fe80008000800 */
[----:B------:R-:W2:Y:S04]  /*22b0*/  LDS.128 R8, [UR4+0x5600] ;  /* 0x00560004ff087984 */ /* 0x000ea80008000c00 */
[----:B------:R-:W4:Y:S01]  /*22c0*/  LDS R29, [R21+UR8+0x34] ;  /* 0x00003408151d7984 */ /* 0x000f220008000800 */
[----:B0-----:R-:W-:-:S03]  /*22d0*/  FFMA R30, R30, R13, R35 ;  /* 0x0000000d1e1e7223 */ /* 0x001fc60000000023 */
[----:B------:R-:W-:Y:S01]  /*22e0*/  LDS R35, [R21+UR8+0x64] ;  /* 0x0000640815237984 */ /* 0x000fe20008000800 */
[----:B-1----:R-:W-:-:S03]  /*22f0*/  FFMA R31, R31, R14, R30 ;  /* 0x0000000e1f1f7223 */ /* 0x002fc6000000001e */
[----:B------:R-:W0:Y:S01]  /*2300*/  LDS R30, [R21+UR8+0x38] ;  /* 0x00003808151e7984 */ /* 0x000e220008000800 */
[----:B---3--:R-:W-:-:S03]  /*2310*/  FFMA R34, R34, R15, R31 ;  /* 0x0000000f22227223 */ /* 0x008fc6000000001f */
[----:B------:R-:W-:Y:S04]  /*2320*/  LDS R31, [R21+UR8+0x58] ;  /* 0x00005808151f7984 */ /* 0x000fe80008000800 */
[----:B------:R-:W1:Y:S01]  /*2330*/  LDS.128 R12, [UR4+0x5610] ;  /* 0x00561004ff0c7984 */ /* 0x000e620008000c00 */
[----:B--2---:R-:W-:-:S03]  /*2340*/  FFMA R33, R33, R8, R34 ;  /* 0x0000000821217223 */ /* 0x004fc60000000022 */
[----:B------:R-:W2:Y:S01]  /*2350*/  LDS R8, [R21+UR8+0x5c] ;  /* 0x00005c0815087984 */ /* 0x000ea20008000800 */
[----:B------:R-:W-:-:S03]  /*2360*/  FFMA R32, R32, R9, R33 ;  /* 0x0000000920207223 */ /* 0x000fc60000000021 */
[----:B------:R-:W3:Y:S01]  /*2370*/  LDS R9, [R21+UR8+0x60] ;  /* 0x0000600815097984 */ /* 0x000ee20008000800 */
[----:B----4-:R-:W-:-:S03]  /*2380*/  FFMA R33, R29, R10, R32 ;  /* 0x0000000a1d217223 */ /* 0x010fc60000000020 */
[----:B------:R-:W-:Y:S04]  /*2390*/  LDS R10, [R21+UR8+0x68] ;  /* 0x00006808150a7984 */ /* 0x000fe80008000800 */
[----:B------:R-:W4:Y:S01]  /*23a0*/  LDS R29, [UR4+0x5620] ;  /* 0x00562004ff1d7984 */ /* 0x000f220008000800 */
[----:B0-----:R-:W-:-:S04]  /*23b0*/  FFMA R30, R30, R11, R33 ;  /* 0x0000000b1e1e7223 */ /* 0x001fc80000000021 */
[----:B-1----:R-:W-:-:S04]  /*23c0*/  FFMA R31, R31, R12, R30 ;  /* 0x0000000c1f1f7223 */ /* 0x002fc8000000001e */
[----:B--2---:R-:W-:-:S04]  /*23d0*/  FFMA R8, R8, R13, R31 ;  /* 0x0000000d08087223 */ /* 0x004fc8000000001f */
[----:B---3--:R-:W-:-:S04]  /*23e0*/  FFMA R8, R9, R14, R8 ;  /* 0x0000000e09087223 */ /* 0x008fc80000000008 */
[----:B------:R-:W-:-:S04]  /*23f0*/  FFMA R15, R35, R15, R8 ;  /* 0x0000000f230f7223 */ /* 0x000fc80000000008 */
[----:B----4-:R-:W-:-:S07]  /*2400*/  FFMA R29, R10, R29, R15 ;  /* 0x0000001d0a1d7223 */ /* 0x010fce000000000f */
.L_x_15:
[----:B------:R-:W-:Y:S05]  /*2410*/  BSYNC.RECONVERGENT B0 ;  /* 0x0000000000007941 */ /* 0x000fea0003800200 */
.L_x_14:
[----:B------:R-:W-:Y:S01]  /*2420*/  UIADD3 UR8, UPT, UPT, UR8, 0x240, URZ ;  /* 0x0000024008087890 */ /* 0x000fe2000fffe0ff */
[----:B------:R-:W-:-:S03]  /*2430*/  IADD3 R20, PT, PT, R20, 0x19, RZ ;  /* 0x0000001914147810 */ /* 0x000fc60007ffe0ff */
[----:B------:R-:W-:-:S09]  /*2440*/  UISETP.NE.AND UP0, UPT, UR8, 0xde8, UPT ;  /* 0x00000de80800788c */ /* 0x000fd2000bf05270 */
[----:B------:R-:W-:Y:S05]  /*2450*/  BRA.U UP0, `(.L_x_16) ;  /* 0xfffffff900d07547 */ /* 0x000fea000b83ffff */
[----:B-----5:R-:W-:Y:S01]  /*2460*/  @!P1 FADD R29, R18, R29 ;  /* 0x0000001d121d9221 */ /* 0x020fe20000000000 */
[----:B------:R-:W-:Y:S04]  /*2470*/  BSSY.RECONVERGENT B0, `(.L_x_17) ;  /* 0x0000010000007945 */ /* 0x000fe80003800200 */
[----:B------:R2:W-:Y:S01]  /*2480*/  @!P1 STS [R4], R29 ;  /* 0x0000001d04009388 */ /* 0x0005e20000000800 */
[----:B------:R-:W-:Y:S01]  /*2490*/  BAR.SYNC.DEFER_BLOCKING 0x0 ;  /* 0x0000000000007b1d */ /* 0x000fe20000010000 */
[----:B------:R-:W-:-:S13]  /*24a0*/  LOP3.LUT P1, RZ, R0, 0x3fc, R3, 0xc8, !PT ;  /* 0x000003fc00ff7812 */ /* 0x000fda000782c803 */
[----:B--2---:R-:W-:Y:S05]  /*24b0*/  @P1 BRA `(.L_x_18) ;  /* 0x00000000002c1947 */ /* 0x004fea0003800000 */
[----:B------:R-:W2:Y:S01]  /*24c0*/  LDS.64 R10, [R6] ;  /* 0x00000000060a7984 */ /* 0x000ea20000000a00 */
[----:B------:R-:W3:Y:S01]  /*24d0*/  S2UR UR5, SR_CgaCtaId ;  /* 0x00000000000579c3 */ /* 0x000ee20000008800 */
[----:B------:R-:W-:Y:S02]  /*24e0*/  UMOV UR4, 0x400 ;  /* 0x0000040000047882 */ /* 0x000fe40000000000 */
[----:B01----:R-:W0:Y:S01]  /*24f0*/  LDS.64 R8, [R6+0x70] ;  /* 0x0000700006087984 */ /* 0x003e220000000a00 */
[----:B------:R-:W-:-:S04]  /*2500*/  UIADD3 UR4, UPT, UPT, UR4, 0x63a4, URZ ;  /* 0x000063a404047890 */ /* 0x000fc8000fffe0ff */
[----:B---3--:R-:W-:Y:S01]  /*2510*/  ULEA UR4, UR5, UR4, 0x18 ;  /* 0x0000000405047291 */ /* 0x008fe2000f8ec0ff */
[----:B--2---:R-:W-:Y:S02]  /*2520*/  FMNMX3 R10, R10, RZ, R11, !PT ;  /* 0x000000ff0a0a7276 */ /* 0x004fe4000780000b */
[----:B------:R-:W-:Y:S02]  /*2530*/  LEA R11, R16, R17, 0x4 ;  /* 0x00000011100b7211 */ /* 0x000fe400078e20ff */
[----:B0-----:R-:W-:Y:S02]  /*2540*/  FMNMX3 R8, R10, R8, R9, !PT ;  /* 0x000000080a087276 */ /* 0x001fe40007800009 */
[----:B------:R-:W-:-:S05]  /*2550*/  LEA R11, R11, UR4, 0x2 ;  /* 0x000000040b0b7c11 */ /* 0x000fca000f8e10ff */
[----:B------:R2:W-:Y:S02]  /*2560*/  STS [R11], R8 ;  /* 0x000000080b007388 */ /* 0x0005e40000000800 */
.L_x_18:
[----:B------:R-:W-:Y:S05]  /*2570*/  BSYNC.RECONVERGENT B0 ;  /* 0x0000000000007941 */ /* 0x000fea0003800200 */
.L_x_17:
[----:B------:R-:W-:-:S04]  /*2580*/  IADD3 R16, PT, PT, R16, 0x1, RZ ;  /* 0x0000000110107810 */ /* 0x000fc80007ffe0ff */
[----:B------:R-:W-:-:S13]  /*2590*/  ISETP.NE.AND P1, PT, R16, 0x10, PT ;  /* 0x000000101000780c */ /* 0x000fda0003f25270 */
[----:B------:R-:W-:Y:S05]  /*25a0*/  @P1 BRA `(.L_x_19) ;  /* 0xfffffff800641947 */ /* 0x000fea000383ffff */
[----:B------:R-:W-:Y:S08]  /*25b0*/  BAR.SYNC.DEFER_BLOCKING 0x0 ;  /* 0x0000000000007b1d */ /* 0x000ff00000010000 */
[----:B------:R-:W-:Y:S01]  /*25c0*/  BAR.SYNC.DEFER_BLOCKING 0x0 ;  /* 0x0000000000007b1d */ /* 0x000fe20000010000 */
[----:B------:R-:W-:-:S07]  /*25d0*/  ISETP.GT.U32.AND P0, PT, R0, 0x77, PT ;  /* 0x000000770000780c */ /* 0x000fce0003f04070 */
[----:B------:R-:W3:Y:S08]  /*25e0*/  LDC.64 R34, c[0x0][0x3b0] ;  /* 0x0000ec00ff227b82 */ /* 0x000ef00000000a00 */
[----:B------:R-:W4:Y:S01]  /*25f0*/  LDC R5, c[0x0][0x364] ;  /* 0x0000d900ff057b82 */ /* 0x000f220000000800 */
[----:B------:R-:W1:Y:S01]  /*2600*/  LDCU UR4, c[0x0][0x360] ;  /* 0x00006c00ff0477ac */ /* 0x000e620008000800 */
[----:B---3--:R-:W-:-:S04]  /*2610*/  IMAD.WIDE.U32 R34, R0, 0x4, R34 ;  /* 0x0000000400227825 */ /* 0x008fc800078e0022 */
[----:B-1----:R-:W-:Y:S01]  /*2620*/  IMAD R2, R0, UR4, R3 ;  /* 0x0000000400027c24 */ /* 0x002fe2000f8e0203 */
[----:B------:R-:W-:Y:S06]  /*2630*/  @P0 BRA `(.L_x_20) ;  /* 0x0000000800b40947 */ /* 0x000fec0003800000 */
[----:B----4-:R-:W1:Y:S01]  /*2640*/  I2F.U32.RP R6, R5 ;  /* 0x0000000500067306 */ /* 0x010e620000209000 */
[----:B------:R-:W-:Y:S01]  /*2650*/  IADD3 R30, PT, PT, R0, R5, RZ ;  /* 0x00000005001e7210 */ /* 0x000fe20007ffe0ff */
[----:B------:R-:W3:Y:S01]  /*2660*/  S2R R20, SR_CgaCtaId ;  /* 0x0000000000147919 */ /* 0x000ee20000008800 */
[----:B------:R-:W-:Y:S01]  /*2670*/  ISETP.NE.U32.AND P2, PT, R5, RZ, PT ;  /* 0x000000ff0500720c */ /* 0x000fe20003f45070 */
[----:B------:R-:W-:Y:S01]  /*2680*/  BSSY B0, `(.L_x_21) ;  /* 0x000004d000007945 */ /* 0x000fe20003800000 */
[C---:B------:R-:W-:Y:S02]  /*2690*/  ISETP.GE.U32.AND P0, PT, R30.reuse, 0x78, PT ;  /* 0x000000781e00780c */ /* 0x040fe40003f06070 */
[----:B------:R-:W-:Y:S02]  /*26a0*/  VIMNMX.U32 R4, PT, PT, R30, 0x78, !PT ;  /* 0x000000781e047848 */ /* 0x000fe40007fe0000 */
[----:B0-----:R-:W-:Y:S02]  /*26b0*/  SEL R9, RZ, 0x1, P0 ;  /* 0x00000001ff097807 */ /* 0x001fe40000000000 */
[----:B------:R-:W-:-:S02]  /*26c0*/  MOV R12, R0 ;  /* 0x00000000000c7202 */ /* 0x000fc40000000f00 */
[----:B------:R-:W-:Y:S01]  /*26d0*/  IADD3 R4, PT, PT, R4, -R30, -R9 ;  /* 0x8000001e04047210 */ /* 0x000fe20007ffe809 */
[----:B-1----:R-:W0:Y:S02]  /*26e0*/  MUFU.RCP R6, R6 ;  /* 0x0000000600067308 */ /* 0x002e240000001000 */
[----:B0-----:R-:W-:-:S06]  /*26f0*/  IADD3 R10, PT, PT, R6, 0xffffffe, RZ ;  /* 0x0ffffffe060a7810 */ /* 0x001fcc0007ffe0ff */
[----:B--2---:R0:W1:Y:S02]  /*2700*/  F2I.FTZ.U32.TRUNC.NTZ R11, R10 ;  /* 0x0000000a000b7305 */ /* 0x004064000021f000 */
[----:B0-----:R-:W-:Y:S02]  /*2710*/  MOV R10, RZ ;  /* 0x000000ff000a7202 */ /* 0x001fe40000000f00 */
[----:B-1----:R-:W-:-:S05]  /*2720*/  IADD3 R8, PT, PT, RZ, -R11, RZ ;  /* 0x8000000bff087210 */ /* 0x002fca0007ffe0ff */
[----:B------:R-:W-:-:S04]  /*2730*/  IMAD R13, R8, R5, RZ ;  /* 0x00000005080d7224 */ /* 0x000fc800078e02ff */
[----:B------:R-:W-:-:S06]  /*2740*/  IMAD.HI.U32 R11, R11, R13, R10 ;  /* 0x0000000d0b0b7227 */ /* 0x000fcc00078e000a */
[----:B------:R-:W-:-:S05]  /*2750*/  IMAD.HI.U32 R28, R11, R4, RZ ;  /* 0x000000040b1c7227 */ /* 0x000fca00078e00ff */
[----:B------:R-:W-:-:S05]  /*2760*/  IADD3 R6, PT, PT, -R28, RZ, RZ ;  /* 0x000000ff1c067210 */ /* 0x000fca0007ffe1ff */
[----:B------:R-:W-:Y:S01]  /*2770*/  IMAD R4, R5, R6, R4 ;  /* 0x0000000605047224 */ /* 0x000fe200078e0204 */
[----:B------:R-:W-:-:S04]  /*2780*/  MOV R6, 0x400 ;  /* 0x0000040000067802 */ /* 0x000fc80000000f00 */
[----:B------:R-:W-:Y:S02]  /*2790*/  ISETP.GE.U32.AND P0, PT, R4, R5, PT ;  /* 0x000000050400720c */ /* 0x000fe40003f06070 */
[----:B------:R-:W-:-:S04]  /*27a0*/  IADD3 R11, PT, PT, R6, 0x63a4, RZ ;  /* 0x000063a4060b7810 */ /* 0x000fc80007ffe0ff */
[----:B---3--:R-:W-:-:S04]  /*27b0*/  LEA R8, R20, R11, 0x18 ;  /* 0x0000000b14087211 */ /* 0x008fc800078ec0ff */
[----:B------:R-:W-:-:S03]  /*27c0*/  LEA R8, R3, R8, 0x5 ;  /* 0x0000000803087211 */ /* 0x000fc600078e28ff */
[-C--:B------:R-:W-:Y:S02]  /*27d0*/  @P0 IADD3 R4, PT, PT, R4, -R5.reuse, RZ ;  /* 0x8000000504040210 */ /* 0x080fe40007ffe0ff */
[----:B------:R0:W1:Y:S01]  /*27e0*/  LDS R33, [R8] ;  /* 0x0000000008217984 */ /* 0x0000620000000800 */
[----:B------:R-:W-:Y:S02]  /*27f0*/  @P0 IADD3 R28, PT, PT, R28, 0x1, RZ ;  /* 0x000000011c1c0810 */ /* 0x000fe40007ffe0ff */
[----:B------:R-:W-:Y:S01]  /*2800*/  ISETP.GE.U32.AND P1, PT, R4, R5, PT ;  /* 0x000000050400720c */ /* 0x000fe20003f26070 */
[----:B------:R0:W2:Y:S04]  /*2810*/  LDS R18, [R8+0x4] ;  /* 0x0000040008127984 */ /* 0x0000a80000000800 */
[----:B------:R0:W3:Y:S04]  /*2820*/  LDS R31, [R8+0x8] ;  /* 0x00000800081f7984 */ /* 0x0000e80000000800 */
[----:B------:R0:W4:Y:S04]  /*2830*/  LDS R16, [R8+0xc] ;  /* 0x00000c0008107984 */ /* 0x0001280000000800 */
[----:B------:R0:W0:Y:S01]  /*2840*/  LDS R29, [R8+0x10] ;  /* 0x00001000081d7984 */ /* 0x0000220000000800 */
[----:B------:R-:W-:-:S02]  /*2850*/  @P1 IADD3 R28, PT, PT, R28, 0x1, RZ ;  /* 0x000000011c1c1810 */ /* 0x000fc40007ffe0ff */
[----:B------:R-:W-:Y:S01]  /*2860*/  @!P2 LOP3.LUT R28, RZ, R5, RZ, 0x33, !PT ;  /* 0x00000005ff1ca212 */ /* 0x000fe200078e33ff */
[----:B------:R0:W0:Y:S03]  /*2870*/  LDS R6, [R8+0x14] ;  /* 0x0000140008067984 */ /* 0x0000260000000800 */
[----:B------:R-:W-:Y:S01]  /*2880*/  IADD3 R28, PT, PT, R9, R28, RZ ;  /* 0x0000001c091c7210 */ /* 0x000fe20007ffe0ff */
[----:B------:R0:W0:Y:S03]  /*2890*/  LDS R21, [R8+0x18] ;  /* 0x0000180008157984 */ /* 0x0000260000000800 */
[----:B------:R-:W-:Y:S01]  /*28a0*/  LOP3.LUT R9, R28, 0x1, RZ, 0xc0, !PT ;  /* 0x000000011c097812 */ /* 0x000fe200078ec0ff */
[----:B------:R0:W0:Y:S03]  /*28b0*/  LDS R4, [R8+0x1c] ;  /* 0x00001c0008047984 */ /* 0x0000260000000800 */
[----:B------:R-:W-:-:S13]  /*28c0*/  ISETP.NE.U32.AND P0, PT, R9, 0x1, PT ;  /* 0x000000010900780c */ /* 0x000fda0003f05070 */
[----:B-12---:R-:W-:Y:S05]  /*28d0*/  @!P0 BRA `(.L_x_22) ;  /* 0x00000000009c8947 */ /* 0x006fea0003800000 */
[----:B------:R-:W1:Y:S01]  /*28e0*/  LDC.64 R36, c[0x0][0x3a8] ;  /* 0x0000ea00ff247b82 */ /* 0x000e620000000a00 */
[----:B------:R-:W-:-:S05]  /*28f0*/  LEA R19, R0, R19, 0x6 ;  /* 0x0000001300137211 */ /* 0x000fca00078e30ff */
[----:B-1----:R-:W-:-:S05]  /*2900*/  IMAD.WIDE.U32 R36, R19, 0x10, R36 ;  /* 0x0000001013247825 */ /* 0x002fca00078e0024 */
[----:B0-----:R-:W2:Y:S04]  /*2910*/  LDG.E.128.CONSTANT R8, desc[UR6][R36.64] ;  /* 0x0000000624087981 */ /* 0x001ea8000c1e9d00 */
[----:B------:R-:W5:Y:S01]  /*2920*/  LDG.E.128.CONSTANT R12, desc[UR6][R36.64+0x10] ;  /* 0x00001006240c7981 */ /* 0x000f62000c1e9d00 */
[----:B------:R-:W-:Y:S01]  /*2930*/  UMOV UR4, 0xffffffff ;  /* 0xffffffff00047882 */ /* 0x000fe20000000000 */
[----:B------:R-:W-:Y:S01]  /*2940*/  ISETP.NE.AND P1, PT, R3, RZ, PT ;  /* 0x000000ff0300720c */ /* 0x000fe20003f25270 */
[----:B--2---:R-:W-:-:S04]  /*2950*/  FFMA R19, R33, R8, RZ ;  /* 0x0000000821137223 */ /* 0x004fc800000000ff */
[----:B------:R-:W-:-:S04]  /*2960*/  FFMA R8, R18, R9, R19 ;  /* 0x0000000912087223 */ /* 0x000fc80000000013 */
[----:B---3--:R-:W-:-:S04]  /*2970*/  FFMA R9, R31, R10, R8 ;  /* 0x0000000a1f097223 */ /* 0x008fc80000000008 */
[----:B----4-:R-:W-:-:S04]  /*2980*/  FFMA R8, R16, R11, R9 ;  /* 0x0000000b10087223 */ /* 0x010fc80000000009 */
[----:B-----5:R-:W-:-:S04]  /*2990*/  FFMA R9, R29, R12, R8 ;  /* 0x0000000c1d097223 */ /* 0x020fc80000000008 */
[----:B------:R-:W-:-:S04]  /*29a0*/  FFMA R8, R6, R13, R9 ;  /* 0x0000000d06087223 */ /* 0x000fc80000000009 */
[----:B------:R-:W-:-:S04]  /*29b0*/  FFMA R9, R21, R14, R8 ;  /* 0x0000000e15097223 */ /* 0x000fc80000000008 */
[----:B------:R-:W-:Y:S01]  /*29c0*/  FFMA R11, R4, R15, R9 ;  /* 0x0000000f040b7223 */ /* 0x000fe20000000009 */
[----:B------:R-:W-:Y:S06]  /*29d0*/  BRA.DIV UR4, `(.L_x_23) ;  /* 0x00000032048c7947 */ /* 0x000fec000b800000 */
[----:B------:R-:W0:Y:S02]  /*29e0*/  SHFL.DOWN PT, R19, R11, 0x10, 0x1f ;  /* 0x0a001f000b137f89 */ /* 0x000e2400000e0000 */
[----:B0-----:R-:W-:-:S05]  /*29f0*/  FADD R12, R11, R19 ;  /* 0x000000130b0c7221 */ /* 0x001fca0000000000 */
[----:B------:R-:W0:Y:S02]  /*2a00*/  SHFL.DOWN PT, R19, R12, 0x8, 0x1f ;  /* 0x09001f000c137f89 */ /* 0x000e2400000e0000 */
[----:B0-----:R-:W-:-:S05]  /*2a10*/  FADD R13, R12, R19 ;  /* 0x000000130c0d7221 */ /* 0x001fca0000000000 */
[----:B------:R-:W0:Y:S02]  /*2a20*/  SHFL.DOWN PT, R19, R13, 0x4, 0x1f ;  /* 0x08801f000d137f89 */ /* 0x000e2400000e0000 */
[----:B0-----:R-:W-:-:S05]  /*2a30*/  FADD R14, R13, R19 ;  /* 0x000000130d0e7221 */ /* 0x001fca0000000000 */
[----:B------:R-:W0:Y:S02]  /*2a40*/  SHFL.DOWN PT, R19, R14, 0x2, 0x1f ;  /* 0x08401f000e137f89 */ /* 0x000e2400000e0000 */
[----:B0-----:R-:W-:-:S05]  /*2a50*/  FADD R15, R14, R19 ;  /* 0x000000130e0f7221 */ /* 0x001fca0000000000 */
[----:B------:R0:W1:Y:S02]  /*2a60*/  SHFL.DOWN PT, R19, R15, 0x1, 0x1f ;  /* 0x08201f000f137f89 */ /* 0x00006400000e0000 */
.L_x_100:
[----:B-1----:R-:W-:Y:S01]  /*2a70*/  FADD R19, R15, R19 ;  /* 0x000000130f137221 */ /* 0x002fe20000000000 */
[----:B------:R-:W-:Y:S01]  /*2a80*/  MOV R12, R30 ;  /* 0x0000001e000c7202 */ /* 0x000fe20000000f00 */
[----:B------:R-:W-:Y:S06]  /*2a90*/  @P1 BRA `(.L_x_22) ;  /* 0x00000000002c1947 */ /* 0x000fec0003800000 */
[----:B------:R-:W2:Y:S01]  /*2aa0*/  LDG.E.CONSTANT R8, desc[UR6][R34.64] ;  /* 0x0000000622087981 */ /* 0x000ea2000c1e9900 */
[----:B------:R-:W-:-:S04]  /*2ab0*/  MOV R9, 0x400 ;  /* 0x0000040000097802 */ /* 0x000fc80000000f00 */
[----:B------:R-:W-:-:S04]  /*2ac0*/  IADD3 R9, PT, PT, R9, 0x67a4, RZ ;  /* 0x000067a409097810 */ /* 0x000fc80007ffe0ff */
[----:B------:R-:W-:-:S04]  /*2ad0*/  LEA R9, R20, R9, 0x18 ;  /* 0x0000000914097211 */ /* 0x000fc800078ec0ff */
[----:B------:R-:W-:Y:S01]  /*2ae0*/  LEA R9, R0, R9, 0x2 ;  /* 0x0000000900097211 */ /* 0x000fe200078e10ff */
[----:B--2---:R-:W-:-:S05]  /*2af0*/  FADD R8, R19, R8 ;  /* 0x0000000813087221 */ /* 0x004fca0000000000 */
[----:B------:R-:W-:-:S13]  /*2b00*/  FSETP.GE.AND P0, PT, R8, RZ, PT ;  /* 0x000000ff0800720b */ /* 0x000fda0003f06000 */
[----:B------:R1:W-:Y:S01]  /*2b10*/  @P0 STS [R9], R8 ;  /* 0x0000000809000388 */ /* 0x0003e20000000800 */
[-C--:B------:R-:W-:Y:S02]  /*2b20*/  @P0 MOV R12, R30.reuse ;  /* 0x0000001e000c0202 */ /* 0x080fe40000000f00 */
[----:B------:R-:W-:Y:S01]  /*2b30*/  @!P0 MOV R12, R30 ;  /* 0x0000001e000c8202 */ /* 0x000fe20000000f00 */
[----:B------:R1:W-:Y:S06]  /*2b40*/  @!P0 STS [R9], RZ ;  /* 0x000000ff09008388 */ /* 0x0003ec0000000800 */
.L_x_22:
[----:B------:R-:W-:Y:S05]  /*2b50*/  BSYNC B0 ;  /* 0x0000000000007941 */ /* 0x000fea0003800000 */
.L_x_21:
[----:B------:R-:W-:-:S13]  /*2b60*/  ISETP.NE.AND P0, PT, R28, RZ, PT ;  /* 0x000000ff1c00720c */ /* 0x000fda0003f05270 */
[----:B------:R-:W-:Y:S05]  /*2b70*/  @!P0 BRA `(.L_x_20) ;  /* 0x0000000400648947 */ /* 0x000fea0003800000 */
[----:B------:R-:W2:Y:S01]  /*2b80*/  LDCU.64 UR4, c[0x0][0x3b0] ;  /* 0x00007600ff0477ac */ /* 0x000ea20008000a00 */
[----:B------:R-:W-:Y:S01]  /*2b90*/  HFMA2 R36, -RZ, RZ, 0, 9.5367431640625e-07 ;  /* 0x00000010ff247431 */ /* 0x000fe200000001ff */
[----:B0-----:R-:W-:Y:S02]  /*2ba0*/  MOV R15, 0x400 ;  /* 0x00000400000f7802 */ /* 0x001fe40000000f00 */
[----:B------:R-:W-:Y:S02]  /*2bb0*/  SHF.L.U32 R13, R3, 0x1, RZ ;  /* 0x00000001030d7819 */ /* 0x000fe400000006ff */
[----:B------:R-:W-:Y:S02]  /*2bc0*/  MOV R37, 0x0 ;  /* 0x0000000000257802 */ /* 0x000fe40000000f00 */
[----:B------:R-:W-:Y:S02]  /*2bd0*/  IADD3 R15, PT, PT, R15, 0x67a4, RZ ;  /* 0x000067a40f0f7810 */ /* 0x000fe40007ffe0ff */
[----:B-1----:R-:W-:-:S02]  /*2be0*/  LEA R9, R12, R13, 0x6 ;  /* 0x0000000d0c097211 */ /* 0x002fc400078e30ff */
[-C--:B------:R-:W-:Y:S02]  /*2bf0*/  IADD3 R14, PT, PT, R5, R12.reuse, RZ ;  /* 0x0000000c050e7210 */ /* 0x080fe40007ffe0ff */
[----:B------:R-:W-:Y:S01]  /*2c00*/  LEA R15, R20, R15, 0x18 ;  /* 0x0000000f140f7211 */ /* 0x000fe200078ec0ff */
[----:B------:R-:W-:Y:S01]  /*2c10*/  IMAD.WIDE.U32 R36, R9, 0x10, R36 ;  /* 0x0000001009247825 */ /* 0x000fe200078e0024 */
[----:B------:R-:W-:Y:S02]  /*2c20*/  ISETP.NE.AND P1, PT, R3, RZ, PT ;  /* 0x000000ff0300720c */ /* 0x000fe40003f25270 */
[----:B------:R-:W-:Y:S02]  /*2c30*/  MOV R20, R12 ;  /* 0x0000000c00147202 */ /* 0x000fe40000000f00 */
[----:B------:R-:W-:Y:S02]  /*2c40*/  LEA R13, R14, R13, 0x6 ;  /* 0x0000000d0e0d7211 */ /* 0x000fe400078e30ff */
[----:B--2---:R-:W-:-:S02]  /*2c50*/  MOV R38, UR4 ;  /* 0x0000000400267c02 */ /* 0x004fc40008000f00 */
[----:B------:R-:W-:-:S07]  /*2c60*/  MOV R39, UR5 ;  /* 0x0000000500277c02 */ /* 0x000fce0008000f00 */
.L_x_30:
[----:B------:R-:W-:-:S04]  /*2c70*/  IADD3 R40, P0, PT, R36, R26, RZ ;  /* 0x0000001a24287210 */ /* 0x000fc80007f1e0ff */
[----:B------:R-:W-:-:S05]  /*2c80*/  IADD3.X R41, PT, PT, R37, R27, RZ, P0, !PT ;  /* 0x0000001b25297210 */ /* 0x000fca00007fe4ff */
[----:B-1----:R-:W2:Y:S02]  /*2c90*/  LDG.E.128.CONSTANT R8, desc[UR6][R40.64+-0x10] ;  /* 0xfffff00628087981 */ /* 0x002ea4000c1e9d00 */
[----:B--2---:R-:W-:-:S04]  /*2ca0*/  FFMA R19, R33, R8, RZ ;  /* 0x0000000821137223 */ /* 0x004fc800000000ff */
[----:B------:R-:W-:-:S04]  /*2cb0*/  FFMA R8, R18, R9, R19 ;  /* 0x0000000912087223 */ /* 0x000fc80000000013 */
[----:B---3--:R-:W-:-:S04]  /*2cc0*/  FFMA R9, R31, R10, R8 ;  /* 0x0000000a1f097223 */ /* 0x008fc80000000008 */
[----:B----4-:R-:W-:Y:S02]  /*2cd0*/  FFMA R28, R16, R11, R9 ;  /* 0x0000000b101c7223 */ /* 0x010fe40000000009 */
[----:B------:R-:W2:Y:S01]  /*2ce0*/  LDG.E.128.CONSTANT R8, desc[UR6][R40.64] ;  /* 0x0000000628087981 */ /* 0x000ea2000c1e9d00 */
[----:B------:R-:W-:Y:S01]  /*2cf0*/  UMOV UR4, 0xffffffff ;  /* 0xffffffff00047882 */ /* 0x000fe20000000000 */
[----:B--2---:R-:W-:-:S04]  /*2d00*/  FFMA R19, R29, R8, R28 ;  /* 0x000000081d137223 */ /* 0x004fc8000000001c */
[----:B------:R-:W-:-:S04]  /*2d10*/  FFMA R8, R6, R9, R19 ;  /* 0x0000000906087223 */ /* 0x000fc80000000013 */
[----:B------:R-:W-:-:S04]  /*2d20*/  FFMA R9, R21, R10, R8 ;  /* 0x0000000a15097223 */ /* 0x000fc80000000008 */
[----:B------:R-:W-:Y:S01]  /*2d30*/  FFMA R11, R4, R11, R9 ;  /* 0x0000000b040b7223 */ /* 0x000fe20000000009 */
[----:B0-----:R-:W-:Y:S06]  /*2d40*/  BRA.DIV UR4, `(.L_x_24) ;  /* 0x00000032042c7947 */ /* 0x001fec000b800000 */
        /* <DEDUP_REMOVED lines=9> */
.L_x_107:
[----:B------:R-:W-:Y:S01]  /*2de0*/  BSSY.RECONVERGENT B0, `(.L_x_25) ;  /* 0x000000a000007945 */ /* 0x000fe20003800200 */
[----:B-1----:R-:W-:-:S03]  /*2df0*/  FADD R19, R32, R19 ;  /* 0x0000001320137221 */ /* 0x002fc60000000000 */
[----:B------:R-:W-:Y:S05]  /*2e00*/  @P1 BRA `(.L_x_26) ;  /* 0x00000000001c1947 */ /* 0x000fea0003800000 */
[----:B------:R-:W-:-:S06]  /*2e10*/  IMAD.WIDE.U32 R8, R12, 0x4, R38 ;  /* 0x000000040c087825 */ /* 0x000fcc00078e0026 */
[----:B------:R-:W2:Y:S01]  /*2e20*/  LDG.E.CONSTANT R8, desc[UR6][R8.64] ;  /* 0x0000000608087981 */ /* 0x000ea2000c1e9900 */
[----:B------:R-:W-:Y:S01]  /*2e30*/  LEA R10, R12, R15, 0x2 ;  /* 0x0000000f0c0a7211 */ /* 0x000fe200078e10ff */
[----:B--2---:R-:W-:-:S05]  /*2e40*/  FADD R19, R19, R8 ;  /* 0x0000000813137221 */ /* 0x004fca0000000000 */
[----:B------:R-:W-:-:S13]  /*2e50*/  FSETP.GE.AND P0, PT, R19, RZ, PT ;  /* 0x000000ff1300720b */ /* 0x000fda0003f06000 */
[----:B------:R1:W-:Y:S04]  /*2e60*/  @P0 STS [R10], R19 ;  /* 0x000000130a000388 */ /* 0x0003e80000000800 */
[----:B------:R1:W-:Y:S02]  /*2e70*/  @!P0 STS [R10], RZ ;  /* 0x000000ff0a008388 */ /* 0x0003e40000000800 */
.L_x_26:
[----:B------:R-:W-:Y:S05]  /*2e80*/  BSYNC.RECONVERGENT B0 ;  /* 0x0000000000007941 */ /* 0x000fea0003800200 */
.L_x_25:
[----:B------:R-:W-:-:S05]  /*2e90*/  IMAD.WIDE.U32 R40, R13, 0x10, R26 ;  /* 0x000000100d287825 */ /* 0x000fca00078e001a */
[----:B-1----:R-:W2:Y:S02]  /*2ea0*/  LDG.E.128.CONSTANT R8, desc[UR6][R40.64] ;  /* 0x0000000628087981 */ /* 0x002ea4000c1e9d00 */
[----:B--2---:R-:W-:-:S04]  /*2eb0*/  FFMA R19, R33, R8, RZ ;  /* 0x0000000821137223 */ /* 0x004fc800000000ff */
[----:B------:R-:W-:-:S04]  /*2ec0*/  FFMA R8, R18, R9, R19 ;  /* 0x0000000912087223 */ /* 0x000fc80000000013 */
[----:B------:R-:W-:-:S04]  /*2ed0*/  FFMA R9, R31, R10, R8 ;  /* 0x0000000a1f097223 */ /* 0x000fc80000000008 */
[----:B------:R-:W-:Y:S02]  /*2ee0*/  FFMA R28, R16, R11, R9 ;  /* 0x0000000b101c7223 */ /* 0x000fe40000000009 */
[----:B------:R-:W2:Y:S01]  /*2ef0*/  LDG.E.128.CONSTANT R8, desc[UR6][R40.64+0x10] ;  /* 0x0000100628087981 */ /* 0x000ea2000c1e9d00 */
[----:B------:R-:W-:Y:S01]  /*2f00*/  UMOV UR4, 0xffffffff ;  /* 0xffffffff00047882 */ /* 0x000fe20000000000 */
[----:B--2---:R-:W-:-:S04]  /*2f10*/  FFMA R19, R29, R8, R28 ;  /* 0x000000081d137223 */ /* 0x004fc8000000001c */
[----:B------:R-:W-:-:S04]  /*2f20*/  FFMA R8, R6, R9, R19 ;  /* 0x0000000906087223 */ /* 0x000fc80000000013 */
[----:B------:R-:W-:-:S04]  /*2f30*/  FFMA R9, R21, R10, R8 ;  /* 0x0000000a15097223 */ /* 0x000fc80000000008 */
[----:B------:R-:W-:Y:S01]  /*2f40*/  FFMA R11, R4, R11, R9 ;  /* 0x0000000b040b7223 */ /* 0x000fe20000000009 */
[----:B------:R-:W-:Y:S06]  /*2f50*/  BRA.DIV UR4, `(.L_x_27) ;  /* 0x0000003204307947 */ /* 0x000fec000b800000 */
[----:B------:R-:W1:Y:S02]  /*2f60*/  SHFL.DOWN PT, R19, R11, 0x10, 0x1f ;  /* 0x0a001f000b137f89 */ /* 0x000e6400000e0000 */
[----:B-1----:R-:W-:-:S05]  /*2f70*/  FADD R11, R11, R19 ;  /* 0x000000130b0b7221 */ /* 0x002fca0000000000 */
[----:B------:R-:W1:Y:S02]  /*2f80*/  SHFL.DOWN PT, R19, R11, 0x8, 0x1f ;  /* 0x09001f000b137f89 */ /* 0x000e6400000e0000 */
[----:B-1----:R-:W-:-:S05]  /*2f90*/  FADD R28, R11, R19 ;  /* 0x000000130b1c7221 */ /* 0x002fca0000000000 */
[----:B------:R-:W1:Y:S02]  /*2fa0*/  SHFL.DOWN PT, R19, R28, 0x4, 0x1f ;  /* 0x08801f001c137f89 */ /* 0x000e6400000e0000 */
[----:B-1----:R-:W-:-:S05]  /*2fb0*/  FADD R30, R28, R19 ;  /* 0x000000131c1e7221 */ /* 0x002fca0000000000 */
[----:B------:R-:W0:Y:S02]  /*2fc0*/  SHFL.DOWN PT, R19, R30, 0x2, 0x1f ;  /* 0x08401f001e137f89 */ /* 0x000e2400000e0000 */
[----:B0-----:R-:W-:-:S05]  /*2fd0*/  FADD R32, R30, R19 ;  /* 0x000000131e207221 */ /* 0x001fca0000000000 */
[----:B------:R0:W1:Y:S02]  /*2fe0*/  SHFL.DOWN PT, R19, R32, 0x1, 0x1f ;  /* 0x08201f0020137f89 */ /* 0x00006400000e0000 */
.L_x_114:
[----:B------:R-:W-:Y:S01]  /*2ff0*/  BSSY.RECONVERGENT B0, `(.L_x_28) ;  /* 0x000000b000007945 */ /* 0x000fe20003800200 */
[----:B-1----:R-:W-:-:S03]  /*3000*/  FADD R19, R32, R19 ;  /* 0x0000001320137221 */ /* 0x002fc60000000000 */
[----:B------:R-:W-:Y:S05]  /*3010*/  @P1 BRA `(.L_x_29) ;  /* 0x0000000000201947 */ /* 0x000fea0003800000 */
[----:B------:R-:W-:-:S05]  /*3020*/  IADD3 R9, PT, PT, R5, R12, RZ ;  /* 0x0000000c05097210 */ /* 0x000fca0007ffe0ff */
[----:B------:R-:W-:-:S06]  /*3030*/  IMAD.WIDE.U32 R8, R9, 0x4, R38 ;  /* 0x0000000409087825 */ /* 0x000fcc00078e0026 */
[----:B------:R-:W2:Y:S01]  /*3040*/  LDG.E.CONSTANT R8, desc[UR6][R8.64] ;  /* 0x0000000608087981 */ /* 0x000ea2000c1e9900 */
[----:B------:R-:W-:Y:S01]  /*3050*/  LEA R10, R14, R15, 0x2 ;  /* 0x0000000f0e0a7211 */ /* 0x000fe200078e10ff */
[----:B--2---:R-:W-:-:S05]  /*3060*/  FADD R19, R19, R8 ;  /* 0x0000000813137221 */ /* 0x004fca0000000000 */
[----:B------:R-:W-:-:S13]  /*3070*/  FSETP.GE.AND P0, PT, R19, RZ, PT ;  /* 0x000000ff1300720b */ /* 0x000fda0003f06000 */
[----:B------:R1:W-:Y:S04]  /*3080*/  @P0 STS [R10], R19 ;  /* 0x000000130a000388 */ /* 0x0003e80000000800 */
[----:B------:R1:W-:Y:S02]  /*3090*/  @!P0 STS [R10], RZ ;  /* 0x000000ff0a008388 */ /* 0x0003e40000000800 */
.L_x_29:
[----:B------:R-:W-:Y:S05]  /*30a0*/  BSYNC.RECONVERGENT B0 ;  /* 0x0000000000007941 */ /* 0x000fea0003800200 */
.L_x_28:
[C---:B------:R-:W-:Y:S01]  /*30b0*/  IADD3 R20, PT, PT, R5.reuse, R20, R5 ;  /* 0x0000001405147210 */ /* 0x040fe20007ffe005 */
[C---:B------:R-:W-:Y:S01]  /*30c0*/  IMAD.WIDE.U32 R26, R5.reuse, 0x800, R26 ;  /* 0x00000800051a7825 */ /* 0x040fe200078e001a */
[C---:B------:R-:W-:Y:S02]  /*30d0*/  LEA R15, R5.reuse, R15, 0x3 ;  /* 0x0000000f050f7211 */ /* 0x040fe400078e18ff */
[----:B------:R-:W-:Y:S01]  /*30e0*/  ISETP.GE.U32.AND P0, PT, R20, 0x78, PT ;  /* 0x000000781400780c */ /* 0x000fe20003f06070 */
[----:B------:R-:W-:-:S12]  /*30f0*/  IMAD.WIDE.U32 R38, R5, 0x8, R38 ;  /* 0x0000000805267825 */ /* 0x000fd800078e0026 */
[----:B------:R-:W-:Y:S05]  /*3100*/  @!P0 BRA `(.L_x_30) ;  /* 0xfffffff800d88947 */ /* 0x000fea000383ffff */
.L_x_20:
[----:B------:R-:W-:Y:S05]  /*3110*/  WARPSYNC.ALL ;  /* 0x0000000000007948 */ /* 0x000fea0003800000 */
[----:B------:R-:W5:Y:S01]  /*3120*/  S2R R14, SR_CgaCtaId ;  /* 0x00000000000e7919 */ /* 0x000f620000008800 */
[----:B------:R-:W-:Y:S01]  /*3130*/  BAR.SYNC.DEFER_BLOCKING 0x0 ;  /* 0x0000000000007b1d */ /* 0x000fe20000010000 */
[----:B------:R-:W-:Y:S02]  /*3140*/  ISETP.GT.U32.AND P0, PT, R2, 0x77, PT ;  /* 0x000000770200780c */ /* 0x000fe40003f04070 */
[----:B------:R-:W-:-:S04]  /*3150*/  MOV R13, 0x400 ;  /* 0x00000400000d7802 */ /* 0x000fc80000000f00 */
[----:B--2---:R-:W-:-:S07]  /*3160*/  IADD3 R11, PT, PT, R13, 0x63a4, RZ ;  /* 0x000063a40d0b7810 */ /* 0x004fce0007ffe0ff */
[----:B01----:R-:W-:-:S04]  /*3170*/  @!P0 IADD3 R9, PT, PT, R13, 0x67a4, RZ ;  /* 0x000067a40d098810 */ /* 0x003fc80007ffe0ff */
[C---:B-----5:R-:W-:Y:S02]  /*3180*/  @!P0 LEA R9, R14.reuse, R9, 0x18 ;  /* 0x000000090e098211 */ /* 0x060fe400078ec0ff */
[----:B------:R-:W-:Y:S02]  /*3190*/  LEA R11, R14, R11, 0x18 ;  /* 0x0000000b0e0b7211 */ /* 0x000fe400078ec0ff */
[C---:B------:R-:W-:Y:S02]  /*31a0*/  @!P0 LEA R8, R2.reuse, R9, 0x2 ;  /* 0x0000000902088211 */ /* 0x040fe400078e10ff */
[-C--:B------:R-:W-:Y:S02]  /*31b0*/  LEA R4, R2, R11.reuse, 0x2 ;  /* 0x0000000b02047211 */ /* 0x080fe400078e10ff */
[----:B------:R-:W-:Y:S01]  /*31c0*/  LEA R6, R3, R11, 0x4 ;  /* 0x0000000b03067211 */ /* 0x000fe200078e20ff */
[----:B------:R-:W0:Y:S04]  /*31d0*/  @!P0 LDS R9, [R8] ;  /* 0x0000000008098984 */ /* 0x000e280000000800 */
[----:B0-----:R0:W-:Y:S01]  /*31e0*/  @!P0 STS [R4], R9 ;  /* 0x0000000904008388 */ /* 0x0011e20000000800 */
[----:B------:R-:W-:Y:S01]  /*31f0*/  BAR.SYNC.DEFER_BLOCKING 0x0 ;  /* 0x0000000000007b1d */ /* 0x000fe20000010000 */
[----:B------:R-:W-:-:S13]  /*3200*/  ISETP.GT.U32.AND P0, PT, R0, 0x53, PT ;  /* 0x000000530000780c */ /* 0x000fda0003f04070 */
[----:B0-----:R-:W-:Y:S05]  /*3210*/  @P0 BRA `(.L_x_31) ;  /* 0x0000000800880947 */ /* 0x001fea0003800000 */
[----:B----4-:R-:W0:Y:S01]  /*3220*/  I2F.U32.RP R11, R5 ;  /* 0x00000005000b7306 */ /* 0x010e220000209000 */
[----:B------:R-:W-:Y:S01]  /*3230*/  IADD3 R15, PT, PT, R0, R5, RZ ;  /* 0x00000005000f7210 */ /* 0x000fe20007ffe0ff */
[----:B------:R-:W-:Y:S01]  /*3240*/  BSSY B0, `(.L_x_32) ;  /* 0x0000047000007945 */ /* 0x000fe20003800000 */
[----:B------:R-:W-:Y:S02]  /*3250*/  ISETP.NE.U32.AND P2, PT, R5, RZ, PT ;  /* 0x000000ff0500720c */ /* 0x000fe40003f45070 */
[C---:B------:R-:W-:Y:S02]  /*3260*/  ISETP.GE.U32.AND P0, PT, R15.reuse, 0x54, PT ;  /* 0x000000540f00780c */ /* 0x040fe40003f06070 */
[----:B------:R-:W-:Y:S02]  /*3270*/  VIMNMX.U32 R10, PT, PT, R15, 0x54, !PT ;  /* 0x000000540f0a7848 */ /* 0x000fe40007fe0000 */
[----:B------:R-:W-:-:S04]  /*3280*/  SEL R16, RZ, 0x1, P0 ;  /* 0x00000001ff107807 */ /* 0x000fc80000000000 */
[----:B------:R-:W-:Y:S01]  /*3290*/  IADD3 R10, PT, PT, R10, -R15, -R16 ;  /* 0x8000000f0a0a7210 */ /* 0x000fe20007ffe810 */
[----:B0-----:R-:W0:Y:S02]  /*32a0*/  MUFU.RCP R11, R11 ;  /* 0x0000000b000b7308 */ /* 0x001e240000001000 */
[----:B0-----:R-:W-:-:S06]  /*32b0*/  IADD3 R8, PT, PT, R11, 0xffffffe, RZ ;  /* 0x0ffffffe0b087810 */ /* 0x001fcc0007ffe0ff */
[----:B------:R0:W1:Y:S02]  /*32c0*/  F2I.FTZ.U32.TRUNC.NTZ R9, R8 ;  /* 0x0000000800097305 */ /* 0x000064000021f000 */
[----:B0-----:R-:W-:Y:S01]  /*32d0*/  HFMA2 R8, -RZ, RZ, 0, 0 ;  /* 0x00000000ff087431 */ /* 0x001fe200000001ff */
[----:B-1----:R-:W-:-:S05]  /*32e0*/  IADD3 R12, PT, PT, RZ, -R9, RZ ;  /* 0x80000009ff0c7210 */ /* 0x002fca0007ffe0ff */
[----:B------:R-:W-:Y:S01]  /*32f0*/  IMAD R19, R12, R5, RZ ;  /* 0x000000050c137224 */ /* 0x000fe200078e02ff */
[----:B------:R-:W-:-:S03]  /*3300*/  MOV R12, R0 ;  /* 0x00000000000c7202 */ /* 0x000fc60000000f00 */
[----:B------:R-:W-:-:S06]  /*3310*/  IMAD.HI.U32 R9, R9, R19, R8 ;  /* 0x0000001309097227 */ /* 0x000fcc00078e0008 */
[----:B------:R-:W-:-:S05]  /*3320*/  IMAD.HI.U32 R9, R9, R10, RZ ;  /* 0x0000000a09097227 */ /* 0x000fca00078e00ff */
[----:B------:R-:W-:-:S05]  /*3330*/  IADD3 R8, PT, PT, -R9, RZ, RZ ;  /* 0x000000ff09087210 */ /* 0x000fca0007ffe1ff */
[----:B------:R-:W-:-:S05]  /*3340*/  IMAD R10, R5, R8, R10 ;  /* 0x00000008050a7224 */ /* 0x000fca00078e020a */
[----:B------:R-:W-:-:S13]  /*3350*/  ISETP.GE.U32.AND P0, PT, R10, R5, PT ;  /* 0x000000050a00720c */ /* 0x000fda0003f06070 */
[-C--:B------:R-:W-:Y:S02]  /*3360*/  @P0 IADD3 R10, PT, PT, R10, -R5.reuse, RZ ;  /* 0x800000050a0a0210 */ /* 0x080fe40007ffe0ff */
[----:B------:R-:W-:Y:S02]  /*3370*/  @P0 IADD3 R9, PT, PT, R9, 0x1, RZ ;  /* 0x0000000109090810 */ /* 0x000fe40007ffe0ff */
[----:B------:R-:W-:-:S13]  /*3380*/  ISETP.GE.U32.AND P1, PT, R10, R5, PT ;  /* 0x000000050a00720c */ /* 0x000fda0003f26070 */
[----:B------:R-:W-:Y:S02]  /*3390*/  @P1 IADD3 R9, PT, PT, R9, 0x1, RZ ;  /* 0x0000000109091810 */ /* 0x000fe40007ffe0ff */
[----:B------:R-:W-:-:S04]  /*33a0*/  @!P2 LOP3.LUT R9, RZ, R5, RZ, 0x33, !PT ;  /* 0x00000005ff09a212 */ /* 0x000fc800078e33ff */
[----:B------:R-:W-:-:S04]  /*33b0*/  IADD3 R16, PT, PT, R16, R9, RZ ;  /* 0x0000000910107210 */ /* 0x000fc80007ffe0ff */
[----:B------:R-:W-:-:S04]  /*33c0*/  LOP3.LUT R8, R16, 0x1, RZ, 0xc0, !PT ;  /* 0x0000000110087812 */ /* 0x000fc800078ec0ff */
[----:B------:R-:W-:-:S13]  /*33d0*/  ISETP.NE.U32.AND P0, PT, R8, 0x1, PT ;  /* 0x000000010800780c */ /* 0x000fda0003f05070 */
[----:B------:R-:W-:Y:S05]  /*33e0*/  @!P0 BRA `(.L_x_33) ;  /* 0x0000000000b08947 */ /* 0x000fea0003800000 */
[C---:B------:R-:W-:Y:S01]  /*33f0*/  ISETP.GT.U32.AND P0, PT, R3.reuse, 0x1d, PT ;  /* 0x0000001d0300780c */ /* 0x040fe20003f04070 */
[----:B------:R-:W-:Y:S01]  /*3400*/  BSSY.RECONVERGENT B1, `(.L_x_34) ;  /* 0x0000010000017945 */ /* 0x000fe20003800200 */
[----:B------:R-:W-:Y:S02]  /*3410*/  ISETP.NE.AND P1, PT, R3, RZ, PT ;  /* 0x000000ff0300720c */ /* 0x000fe40003f25270 */
[----:B------:R-:W-:-:S09]  /*3420*/  MOV R11, RZ ;  /* 0x000000ff000b7202 */ /* 0x000fd20000000f00 */
[----:B------:R-:W-:Y:S05]  /*3430*/  @P0 BRA `(.L_x_35) ;  /* 0x0000000000300947 */ /* 0x000fea0003800000 */
[----:B------:R-:W0:Y:S01]  /*3440*/  LDC.64 R8, c[0x0][0x3b8] ;  /* 0x0000ee00ff087b82 */ /* 0x000e220000000a00 */
[----:B------:R-:W-:Y:S01]  /*3450*/  IMAD R11, R0, 0x1a, R17 ;  /* 0x0000001a000b7824 */ /* 0x000fe200078e0211 */
[----:B------:R-:W1:Y:S04]  /*3460*/  LDS R19, [R6] ;  /* 0x0000000006137984 */ /* 0x000e680000000800 */
[----:B------:R-:W2:Y:S04]  /*3470*/  LDS R18, [R6+0x4] ;  /* 0x0000040006127984 */ /* 0x000ea80000000800 */
[----:B------:R-:W4:Y:S04]  /*3480*/  LDS R20, [R6+0x8] ;  /* 0x0000080006147984 */ /* 0x000f280000000800 */
[----:B------:R-:W5:Y:S01]  /*3490*/  LDS R21, [R6+0xc] ;  /* 0x00000c0006157984 */ /* 0x000f620000000800 */
[----:B0-----:R-:W-:-:S06]  /*34a0*/  IMAD.WIDE.U32 R8, R11, 0x10, R8 ;  /* 0x000000100b087825 */ /* 0x001fcc00078e0008 */
[----:B------:R-:W1:Y:S02]  /*34b0*/  LDG.E.128.CONSTANT R8, desc[UR6][R8.64] ;  /* 0x0000000608087981 */ /* 0x000e64000c1e9d00 */
[----:B-1----:R-:W-:-:S04]  /*34c0*/  FFMA R12, R8, R19, RZ ;  /* 0x00000013080c7223 */ /* 0x002fc800000000ff */
[----:B--2---:R-:W-:-:S04]  /*34d0*/  FFMA R19, R9, R18, R12 ;  /* 0x0000001209137223 */ /* 0x004fc8000000000c */
[----:B----4-:R-:W-:-:S04]  /*34e0*/  FFMA R10, R10, R20, R19 ;  /* 0x000000140a0a7223 */ /* 0x010fc80000000013 */
[----:B-----5:R-:W-:-:S07]  /*34f0*/  FFMA R11, R11, R21, R10 ;  /* 0x000000150b0b7223 */ /* 0x020fce000000000a */
.L_x_35:
[----:B------:R-:W-:Y:S05]  /*3500*/  BSYNC.RECONVERGENT B1 ;  /* 0x0000000000017941 */ /* 0x000fea0003800200 */
.L_x_34:
[----:B------:R-:W-:-:S03]  /*3510*/  UMOV UR4, 0xffffffff ;  /* 0xffffffff00047882 */ /* 0x000fc60000000000 */
[----:B------:R-:W-:Y:S05]  /*3520*/  BRA.DIV UR4, `(.L_x_36) ;  /* 0x0000002e04447947 */ /* 0x000fea000b800000 */
        /* <DEDUP_REMOVED lines=9> */
.L_x_120:
[----:B-1----:R-:W-:Y:S01]  /*35c0*/  FADD R19, R21, R19 ;  /* 0x0000001315137221 */ /* 0x002fe20000000000 */
[----:B------:R-:W-:Y:S01]  /*35d0*/  MOV R12, R15 ;  /* 0x0000000f000c7202 */ /* 0x000fe20000000f00 */
[----:B------:R-:W-:Y:S06]  /*35e0*/  @P1 BRA `(.L_x_33) ;  /* 0x0000000000301947 */ /* 0x000fec0003800000 */
[----:B------:R-:W1:Y:S02]  /*35f0*/  LDC.64 R8, c[0x0][0x3c0] ;  /* 0x0000f000ff087b82 */ /* 0x000e640000000a00 */
[----:B-1----:R-:W-:-:S06]  /*3600*/  IMAD.WIDE.U32 R8, R0, 0x4, R8 ;  /* 0x0000000400087825 */ /* 0x002fcc00078e0008 */
[----:B------:R-:W2:Y:S01]  /*3610*/  LDG.E.CONSTANT R8, desc[UR6][R8.64] ;  /* 0x0000000608087981 */ /* 0x000ea2000c1e9900 */
        /* <DEDUP_REMOVED lines=9> */
.L_x_33:
[----:B------:R-:W-:Y:S05]  /*36b0*/  BSYNC B0 ;  /* 0x0000000000007941 */ /* 0x000fea0003800000 */
.L_x_32:
[----:B------:R-:W-:-:S13]  /*36c0*/  ISETP.NE.AND P0, PT, R16, RZ, PT ;  /* 0x000000ff1000720c */ /* 0x000fda0003f05270 */
[----:B------:R-:W-:Y:S05]  /*36d0*/  @!P0 BRA `(.L_x_31) ;  /* 0x0000000400588947 */ /* 0x000fea0003800000 */
[----:B------:R-:W-:Y:S01]  /*36e0*/  IADD3 R9, PT, PT, R13, 0x6984, RZ ;  /* 0x000069840d097810 */ /* 0x000fe20007ffe0ff */
[C-C-:B------:R-:W-:Y:S01]  /*36f0*/  IMAD R29, R12.reuse, 0x1e, R3.reuse ;  /* 0x0000001e0c1d7824 */ /* 0x140fe200078e0203 */
[----:B------:R-:W-:Y:S02]  /*3700*/  IADD3 R13, PT, PT, R12, R5, RZ ;  /* 0x000000050c0d7210 */ /* 0x000fe40007ffe0ff */
[----:B------:R-:W-:Y:S02]  /*3710*/  ISETP.GT.U32.AND P1, PT, R3, 0x1d, PT ;  /* 0x0000001d0300780c */ /* 0x000fe40003f24070 */
[----:B------:R-:W-:Y:S01]  /*3720*/  LEA R14, R14, R9, 0x18 ;  /* 0x000000090e0e7211 */ /* 0x000fe200078ec0ff */
[----:B---3--:R-:W-:Y:S01]  /*3730*/  IMAD R31, R13, 0x1e, R3 ;  /* 0x0000001e0d1f7824 */ /* 0x008fe200078e0203 */
[-C--:B------:R-:W-:Y:S02]  /*3740*/  MOV R15, R12.reuse ;  /* 0x0000000c000f7202 */ /* 0x080fe40000000f00 */
[----:B0-----:R-:W-:-:S02]  /*3750*/  MOV R21, R12 ;  /* 0x0000000c00157202 */ /* 0x001fc40000000f00 */
[----:B------:R-:W-:-:S07]  /*3760*/  MOV R27, R12 ;  /* 0x0000000c001b7202 */ /* 0x000fce0000000f00 */
.L_x_45:
[----:B------:R-:W-:Y:S01]  /*3770*/  @!P1 IMAD.WIDE.U32 R8, R29, 0x10, R22 ;  /* 0x000000101d089825 */ /* 0x000fe200078e0016 */
[----:B01----:R-:W0:Y:S04]  /*3780*/  @!P1 LDS R19, [R6] ;  /* 0x0000000006139984 */ /* 0x003e280000000800 */
[----:B------:R-:W2:Y:S04]  /*3790*/  @!P1 LDS R18, [R6+0x4] ;  /* 0x0000040006129984 */ /* 0x000ea80000000800 */
[----:B-1----:R-:W0:Y:S01]  /*37a0*/  @!P1 LDG.E.128.CONSTANT R8, desc[UR6][R8.64] ;  /* 0x0000000608089981 */ /* 0x002e22000c1e9d00 */
[----:B------:R-:W-:Y:S01]  /*37b0*/  UMOV UR4, 0xffffffff ;  /* 0xffffffff00047882 */ /* 0x000fe20000000000 */
[----:B------:R-:W-:-:S02]  /*37c0*/  ISETP.NE.AND P2, PT, R3, RZ, PT ;  /* 0x000000ff0300720c */ /* 0x000fc40003f45270 */
[----:B------:R-:W1:Y:S04]  /*37d0*/  @!P1 LDS R20, [R6+0x8] ;  /* 0x0000080006149984 */ /* 0x000e680000000800 */
[----:B------:R-:W3:Y:S01]  /*37e0*/  @!P1 LDS R26, [R6+0xc] ;  /* 0x00000c00061a9984 */ /* 0x000ee20000000800 */
[----:B0-----:R-:W-:-:S04]  /*37f0*/  @!P1 FFMA R16, R8, R19, RZ ;  /* 0x0000001308109223 */ /* 0x001fc800000000ff */
[----:B--2---:R-:W-:Y:S01]  /*3800*/  @!P1 FFMA R19, R9, R18, R16 ;  /* 0x0000001209139223 */ /* 0x004fe20000000010 */
[----:B------:R-:W-:-:S03]  /*3810*/  HFMA2 R16, -RZ, RZ, 0, 0 ;  /* 0x00000000ff107431 */ /* 0x000fc600000001ff */
[----:B-1----:R-:W-:-:S04]  /*3820*/  @!P1 FFMA R10, R10, R20, R19 ;  /* 0x000000140a0a9223 */ /* 0x002fc80000000013 */
[----:B---3--:R-:W-:Y:S01]  /*3830*/  @!P1 FFMA R16, R11, R26, R10 ;  /* 0x0000001a0b109223 */ /* 0x008fe2000000000a */
        /* <DEDUP_REMOVED lines=10> */
.L_x_127:
[----:B------:R-:W-:Y:S01]  /*38e0*/  BSSY.RECONVERGENT B0, `(.L_x_38) ;  /* 0x000000c000007945 */ /* 0x000fe20003800200 */
[----:B------:R-:W-:Y:S02]  /*38f0*/  HFMA2 R16, -RZ, RZ, 0, 0 ;  /* 0x00000000ff107431 */ /* 0x000fe400000001ff */
[----:B-1----:R-:W-:Y:S01]  /*3900*/  FADD R19, R26, R19 ;  /* 0x000000131a137221 */ /* 0x002fe20000000000 */
[----:B------:R-:W-:Y:S06]  /*3910*/  @P2 BRA `(.L_x_39) ;  /* 0x0000000000202947 */ /* 0x000fec0003800000 */
[----:B------:R-:W-:-:S06]  /*3920*/  IMAD.WIDE.U32 R8, R27, 0x4, R24 ;  /* 0x000000041b087825 */ /* 0x000fcc00078e0018 */
[----:B------:R-:W2:Y:S02]  /*3930*/  LDG.E.CONSTANT R8, desc[UR6][R8.64] ;  /* 0x0000000608087981 */ /* 0x000ea4000c1e9900 */
[----:B--2---:R-:W-:-:S05]  /*3940*/  FADD R19, R19, R8 ;  /* 0x0000000813137221 */ /* 0x004fca0000000000 */
[----:B------:R-:W-:-:S13]  /*3950*/  FSETP.GE.AND P0, PT, R19, RZ, PT ;  /* 0x000000ff1300720b */ /* 0x000fda0003f06000 */
[-C--:B------:R-:W-:Y:S02]  /*3960*/  @P0 LEA R10, R21, R14.reuse, 0x2 ;  /* 0x0000000e150a0211 */ /* 0x080fe400078e10ff */
[----:B------:R-:W-:-:S03]  /*3970*/  @!P0 LEA R11, R15, R14, 0x2 ;  /* 0x0000000e0f0b8211 */ /* 0x000fc600078e10ff */
[----:B------:R1:W-:Y:S04]  /*3980*/  @P0 STS [R10], R19 ;  /* 0x000000130a000388 */ /* 0x0003e80000000800 */
[----:B------:R1:W-:Y:S02]  /*3990*/  @!P0 STS [R11], RZ ;  /* 0x000000ff0b008388 */ /* 0x0003e40000000800 */
.L_x_39:
[----:B------:R-:W-:Y:S05]  /*39a0*/  BSYNC.RECONVERGENT B0 ;  /* 0x0000000000007941 */ /* 0x000fea0003800200 */
.L_x_38:
[----:B------:R-:W-:Y:S04]  /*39b0*/  BSSY.RECONVERGENT B0, `(.L_x_40) ;  /* 0x000000c000007945 */ /* 0x000fe80003800200 */
[----:B------:R-:W-:Y:S05]  /*39c0*/  @P1 BRA `(.L_x_41) ;  /* 0x0000000000281947 */ /* 0x000fea0003800000 */
[----:B------:R-:W-:Y:S01]  /*39d0*/  IMAD.WIDE.U32 R8, R31, 0x10, R22 ;  /* 0x000000101f087825 */ /* 0x000fe200078e0016 */
[----:B-1----:R-:W1:Y:S04]  /*39e0*/  LDS R19, [R6] ;  /* 0x0000000006137984 */ /* 0x002e680000000800 */
[----:B------:R-:W2:Y:S04]  /*39f0*/  LDS R18, [R6+0x4] ;  /* 0x0000040006127984 */ /* 0x000ea80000000800 */
[----:B------:R-:W1:Y:S04]  /*3a00*/  LDG.E.128.CONSTANT R8, desc[UR6][R8.64] ;  /* 0x0000000608087981 */ /* 0x000e68000c1e9d00 */
[----:B------:R-:W3:Y:S04]  /*3a10*/  LDS R20, [R6+0x8] ;  /* 0x0000080006147984 */ /* 0x000ee80000000800 */
[----:B0-----:R-:W0:Y:S01]  /*3a20*/  LDS R26, [R6+0xc] ;  /* 0x00000c00061a7984 */ /* 0x001e220000000800 */
[----:B-1----:R-:W-:-:S04]  /*3a30*/  FFMA R16, R8, R19, RZ ;  /* 0x0000001308107223 */ /* 0x002fc800000000ff */
[----:B--2---:R-:W-:-:S04]  /*3a40*/  FFMA R19, R9, R18, R16 ;  /* 0x0000001209137223 */ /* 0x004fc80000000010 */
[----:B---3--:R-:W-:-:S04]  /*3a50*/  FFMA R10, R10, R20, R19 ;  /* 0x000000140a0a7223 */ /* 0x008fc80000000013 */
[----:B0-----:R-:W-:-:S07]  /*3a60*/  FFMA R16, R11, R26, R10 ;  /* 0x0000001a0b107223 */ /* 0x001fce000000000a */
.L_x_41:
[----:B------:R-:W-:Y:S05]  /*3a70*/  BSYNC.RECONVERGENT B0 ;  /* 0x0000000000007941 */ /* 0x000fea0003800200 */
.L_x_40:
[----:B------:R-:W-:-:S03]  /*3a80*/  UMOV UR4, 0xffffffff ;  /* 0xffffffff00047882 */ /* 0x000fc60000000000 */
[----:B------:R-:W-:Y:S05]  /*3a90*/  BRA.DIV UR4, `(.L_x_42) ;  /* 0x0000002a04f07947 */ /* 0x000fea000b800000 */
[----:B-1----:R-:W1:Y:S02]  /*3aa0*/  SHFL.DOWN PT, R19, R16, 0x10, 0x1f ;  /* 0x0a001f0010137f89 */ /* 0x002e6400000e0000 */
        /* <DEDUP_REMOVED lines=8> */
.L_x_134:
        /* <DEDUP_REMOVED lines=10> */
.L_x_44:
[----:B------:R-:W-:Y:S05]  /*3bd0*/  BSYNC.RECONVERGENT B0 ;  /* 0x0000000000007941 */ /* 0x000fea0003800200 */
.L_x_43:
[C---:B------:R-:W-:Y:S01]  /*3be0*/  IADD3 R12, PT, PT, R5.reuse, R12, R5 ;  /* 0x0000000c050c7210 */ /* 0x040fe20007ffe005 */
[C---:B------:R-:W-:Y:S01]  /*3bf0*/  IMAD.WIDE.U32 R24, R5.reuse, 0x8, R24 ;  /* 0x0000000805187825 */ /* 0x040fe200078e0018 */
[C---:B------:R-:W-:Y:S02]  /*3c00*/  LEA R14, R5.reuse, R14, 0x3 ;  /* 0x0000000e050e7211 */ /* 0x040fe400078e18ff */
[----:B------:R-:W-:Y:S01]  /*3c10*/  ISETP.GE.U32.AND P0, PT, R12, 0x54, PT ;  /* 0x000000540c00780c */ /* 0x000fe20003f06070 */
[----:B------:R-:W-:-:S12]  /*3c20*/  IMAD.WIDE.U32 R22, R5, 0x3c0, R22 ;  /* 0x000003c005167825 */ /* 0x000fd800078e0016 */
[----:B------:R-:W-:Y:S05]  /*3c30*/  @!P0 BRA `(.L_x_45) ;  /* 0xfffffff800cc8947 */ /* 0x000fea000383ffff */
.L_x_31:
[----:B------:R-:W-:Y:S01]  /*3c40*/  ISETP.GT.U32.AND P0, PT, R2, 0x53, PT ;  /* 0x000000530200780c */ /* 0x000fe20003f04070 */
[----:B------:R-:W-:Y:S05]  /*3c50*/  WARPSYNC.ALL ;  /* 0x0000000000007948 */ /* 0x000fea0003800000 */
[----:B------:R-:W-:Y:S07]  /*3c60*/  BAR.SYNC.DEFER_BLOCKING 0x0 ;  /* 0x0000000000007b1d */ /* 0x000fee0000010000 */
[----:B------:R-:W-:Y:S01]  /*3c70*/  @!P0 MOV R8, 0x400 ;  /* 0x0000040000088802 */ /* 0x000fe20000000f00 */
[----:B------:R-:W2:Y:S03]  /*3c80*/  @!P0 S2R R9, SR_CgaCtaId ;  /* 0x0000000000098919 */ /* 0x000ea60000008800 */
[----:B------:R-:W-:-:S04]  /*3c90*/  @!P0 IADD3 R8, PT, PT, R8, 0x6984, RZ ;  /* 0x0000698408088810 */ /* 0x000fc80007ffe0ff */
[----:B--2---:R-:W-:-:S04]  /*3ca0*/  @!P0 LEA R9, R9, R8, 0x18 ;  /* 0x0000000809098211 */ /* 0x004fc800078ec0ff */
[----:B------:R-:W-:-:S05]  /*3cb0*/  @!P0 LEA R8, R2, R9, 0x2 ;  /* 0x0000000902088211 */ /* 0x000fca00078e10ff */
[----:B------:R-:W2:Y:S04]  /*3cc0*/  @!P0 LDS R9, [R8] ;  /* 0x0000000008098984 */ /* 0x000ea80000000800 */
[----:B--2---:R2:W-:Y:S01]  /*3cd0*/  @!P0 STS [R4], R9 ;  /* 0x0000000904008388 */ /* 0x0045e20000000800 */
[----:B------:R-:W-:Y:S01]  /*3ce0*/  BAR.SYNC.DEFER_BLOCKING 0x0 ;  /* 0x0000000000007b1d */ /* 0x000fe20000010000 */
[----:B------:R-:W-:-:S13]  /*3cf0*/  ISETP.GT.U32.AND P0, PT, R0, 0x9, PT ;  /* 0x000000090000780c */ /* 0x000fda0003f04070 */
[----:B--2---:R-:W-:Y:S05]  /*3d00*/  @P0 BRA `(.L_x_46) ;  /* 0x0000001c00180947 */ /* 0x004fea0003800000 */
[C---:B------:R-:W-:Y:S01]  /*3d10*/  ISETP.GT.U32.AND P1, PT, R3.reuse, 0x14, PT ;  /* 0x000000140300780c */ /* 0x040fe20003f24070 */
[----:B------:R-:W-:Y:S01]  /*3d20*/  BSSY.RECONVERGENT B0, `(.L_x_47) ;  /* 0x0000010000007945 */ /* 0x000fe20003800200 */
[----:B-1----:R-:W-:Y:S01]  /*3d30*/  HFMA2 R11, -RZ, RZ, 0, 0 ;  /* 0x00000000ff0b7431 */ /* 0x002fe200000001ff */
[----:B------:R-:W-:-:S10]  /*3d40*/  ISETP.NE.AND P2, PT, R3, RZ, PT ;  /* 0x000000ff0300720c */ /* 0x000fd40003f45270 */
[----:B------:R-:W-:Y:S05]  /*3d50*/  @P1 BRA `(.L_x_48) ;  /* 0x0000000000301947 */ /* 0x000fea0003800000 */
[----:B------:R-:W1:Y:S01]  /*3d60*/  LDC.64 R8, c[0x0][0x3c8] ;  /* 0x0000f200ff087b82 */ /* 0x000e620000000a00 */
[----:B------:R-:W-:Y:S01]  /*3d70*/  IMAD R17, R0, 0x11, R17 ;  /* 0x0000001100117824 */ /* 0x000fe200078e0211 */
[----:B------:R-:W2:Y:S04]  /*3d80*/  LDS R13, [R6] ;  /* 0x00000000060d7984 */ /* 0x000ea80000000800 */
[----:B------:R-:W5:Y:S04]  /*3d90*/  LDS R12, [R6+0x4] ;  /* 0x00000400060c7984 */ /* 0x000f680000000800 */
[----:B------:R-:W0:Y:S04]  /*3da0*/  LDS R14, [R6+0x8] ;  /* 0x00000800060e7984 */ /* 0x000e280000000800 */
[----:B------:R-:W3:Y:S01]  /*3db0*/  LDS R15, [R6+0xc] ;  /* 0x00000c00060f7984 */ /* 0x000ee20000000800 */
[----:B-1----:R-:W-:-:S06]  /*3dc0*/  IMAD.WIDE.U32 R8, R17, 0x10, R8 ;  /* 0x0000001011087825 */ /* 0x002fcc00078e0008 */
[----:B------:R-:W2:Y:S02]  /*3dd0*/  LDG.E.128.CONSTANT R8, desc[UR6][R8.64] ;  /* 0x0000000608087981 */ /* 0x000ea4000c1e9d00 */
[----:B--2---:R-:W-:-:S04]  /*3de0*/  FFMA R4, R8, R13, RZ ;  /* 0x0000000d08047223 */ /* 0x004fc800000000ff */
[----:B-----5:R-:W-:-:S04]  /*3df0*/  FFMA R13, R9, R12, R4 ;  /* 0x0000000c090d7223 */ /* 0x020fc80000000004 */
[----:B0-----:R-:W-:-:S04]  /*3e00*/  FFMA R10, R10, R14, R13 ;  /* 0x0000000e0a0a7223 */ /* 0x001fc8000000000d */
[----:B---3--:R-:W-:-:S07]  /*3e10*/  FFMA R11, R11, R15, R10 ;  /* 0x0000000f0b0b7223 */ /* 0x008fce000000000a */
.L_x_48:
[----:B------:R-:W-:Y:S05]  /*3e20*/  BSYNC.RECONVERGENT B0 ;  /* 0x0000000000007941 */ /* 0x000fea0003800200 */
.L_x_47:
[----:B------:R-:W-:-:S03]  /*3e30*/  UMOV UR4, 0xffffffff ;  /* 0xffffffff00047882 */ /* 0x000fc60000000000 */
[----:B------:R-:W-:Y:S05]  /*3e40*/  BRA.DIV UR4, `(.L_x_49) ;  /* 0x0000002a04907947 */ /* 0x000fea000b800000 */
[----:B------:R-:W1:Y:S02]  /*3e50*/  SHFL.DOWN PT, R19, R11, 0x10, 0x1f ;  /* 0x0a001f000b137f89 */ /* 0x000e6400000e0000 */
[----:B-1----:R-:W-:-:S05]  /*3e60*/  FADD R4, R19, R11 ;  /* 0x0000000b13047221 */ /* 0x002fca0000000000 */
[----:B------:R-:W1:Y:S02]  /*3e70*/  SHFL.DOWN PT, R19, R4, 0x8, 0x1f ;  /* 0x09001f0004137f89 */ /* 0x000e6400000e0000 */
[----:B-1----:R-:W-:-:S05]  /*3e80*/  FADD R12, R4, R19 ;  /* 0x00000013040c7221 */ /* 0x002fca0000000000 */
[----:B------:R-:W1:Y:S02]  /*3e90*/  SHFL.DOWN PT, R19, R12, 0x4, 0x1f ;  /* 0x08801f000c137f89 */ /* 0x000e6400000e0000 */
[----:B-1----:R-:W-:-:S05]  /*3ea0*/  FADD R13, R12, R19 ;  /* 0x000000130c0d7221 */ /* 0x002fca0000000000 */
[----:B------:R-:W1:Y:S02]  /*3eb0*/  SHFL.DOWN PT, R19, R13, 0x2, 0x1f ;  /* 0x08401f000d137f89 */ /* 0x000e6400000e0000 */
[----:B-1----:R-:W-:-:S05]  /*3ec0*/  FADD R14, R13, R19 ;  /* 0x000000130d0e7221 */ /* 0x002fca0000000000 */
[----:B------:R1:W2:Y:S02]  /*3ed0*/  SHFL.DOWN PT, R19, R14, 0x1, 0x1f ;  /* 0x08201f000e137f89 */ /* 0x0002a400000e0000 */
.L_x_140:
[----:B----4-:R-:W-:Y:S01]  /*3ee0*/  IADD3 R4, PT, PT, R0, R5, RZ ;  /* 0x0000000500047210 */ /* 0x010fe20007ffe0ff */
[----:B------:R-:W-:Y:S01]  /*3ef0*/  BSSY.RECONVERGENT B0, `(.L_x_50) ;  /* 0x000000e000007945 */ /* 0x000fe20003800200 */
[----:B--2---:R-:W-:Y:S02]  /*3f00*/  FADD R19, R14, R19 ;  /* 0x000000130e137221 */ /* 0x004fe40000000000 */
[----:B------:R-:W-:Y:S01]  /*3f10*/  ISETP.GT.U32.AND P3, PT, R4, 0x9, PT ;  /* 0x000000090400780c */ /* 0x000fe20003f64070 */
[----:B------:R-:W-:-:S12]  /*3f20*/  @P2 BRA `(.L_x_51) ;  /* 0x0000000000282947 */ /* 0x000fd80003800000 */
[----:B------:R-:W2:Y:S01]  /*3f30*/  LDG.E.CONSTANT R8, desc[UR6][R34.64] ;  /* 0x0000000622087981 */ /* 0x000ea2000c1e9900 */
[----:B------:R-:W4:Y:S01]  /*3f40*/  S2UR UR5, SR_CgaCtaId ;  /* 0x00000000000579c3 */ /* 0x000f220000008800 */
[----:B------:R-:W-:Y:S02]  /*3f50*/  UMOV UR4, 0x400 ;  /* 0x0000040000047882 */ /* 0x000fe40000000000 */
[----:B------:R-:W-:-:S04]  /*3f60*/  UIADD3 UR4, UPT, UPT, UR4, 0x6ad4, URZ ;  /* 0x00006ad404047890 */ /* 0x000fc8000fffe0ff */
[----:B----4-:R-:W-:-:S06]  /*3f70*/  ULEA UR4, UR5, UR4, 0x18 ;  /* 0x0000000405047291 */ /* 0x010fcc000f8ec0ff */
[----:B------:R-:W-:Y:S01]  /*3f80*/  LEA R0, R0, UR4, 0x2 ;  /* 0x0000000400007c11 */ /* 0x000fe2000f8e10ff */
[----:B--2---:R-:W-:-:S05]  /*3f90*/  FADD R19, R8, R19 ;  /* 0x0000001308137221 */ /* 0x004fca0000000000 */
[----:B------:R-:W-:-:S13]  /*3fa0*/  FSETP.GE.AND P0, PT, R19, RZ, PT ;  /* 0x000000ff1300720b */ /* 0x000fda0003f06000 */
[----:B------:R2:W-:Y:S04]  /*3fb0*/  @P0 STS [R0], R19 ;  /* 0x0000001300000388 */ /* 0x0005e80000000800 */
[----:B------:R2:W-:Y:S02]  /*3fc0*/  @!P0 STS [R0], RZ ;  /* 0x000000ff00008388 */ /* 0x0005e40000000800 */
.L_x_51:
[----:B------:R-:W-:Y:S05]  /*3fd0*/  BSYNC.RECONVERGENT B0 ;  /* 0x0000000000007941 */ /* 0x000fea0003800200 */
.L_x_50:
[----:B------:R-:W-:Y:S05]  /*3fe0*/  @P3 BRA `(.L_x_46) ;  /* 0x0000001800603947 */ /* 0x000fea0003800000 */
[----:B------:R-:W-:Y:S01]  /*3ff0*/  BSSY.RECONVERGENT B0, `(.L_x_52) ;  /* 0x000000f000007945 */ /* 0x000fe20003800200 */
[----:B------:R-:W-:-:S03]  /*4000*/  HFMA2 R11, -RZ, RZ, 0, 0 ;  /* 0x00000000ff0b7431 */ /* 0x000fc600000001ff */
[----:B------:R-:W-:Y:S05]  /*4010*/  @P1 BRA `(.L_x_53) ;  /* 0x0000000000301947 */ /* 0x000fea0003800000 */
[----:B------:R-:W4:Y:S01]  /*4020*/  LDC.64 R8, c[0x0][0x3c8] ;  /* 0x0000f200ff087b82 */ /* 0x000f220000000a00 */
[----:B------:R-:W-:Y:S01]  /*4030*/  IMAD R11, R4, 0x15, R3 ;  /* 0x00000015040b7824 */ /* 0x000fe200078e0203 */
[----:B------:R-:W2:Y:S04]  /*4040*/  LDS R13, [R6] ;  /* 0x00000000060d7984 */ /* 0x000ea80000000800 */
[----:B------:R-:W5:Y:S04]  /*4050*/  LDS R12, [R6+0x4] ;  /* 0x00000400060c7984 */ /* 0x000f680000000800 */
[----:B-1----:R-:W1:Y:S04]  /*4060*/  LDS R14, [R6+0x8] ;  /* 0x00000800060e7984 */ /* 0x002e680000000800 */
[----:B------:R-:W0:Y:S01]  /*4070*/  LDS R15, [R6+0xc] ;  /* 0x00000c00060f7984 */ /* 0x000e220000000800 */
[----:B----4-:R-:W-:-:S06]  /*4080*/  IMAD.WIDE.U32 R8, R11, 0x10, R8 ;  /* 0x000000100b087825 */ /* 0x010fcc00078e0008 */
[----:B------:R-:W2:Y:S02]  /*4090*/  LDG.E.128.CONSTANT R8, desc[UR6][R8.64] ;  /* 0x0000000608087981 */ /* 0x000ea4000c1e9d00 */
[----:B--2---:R-:W-:-:S04]  /*40a0*/  FFMA R0, R8, R13, RZ ;  /* 0x0000000d08007223 */ /* 0x004fc800000000ff */
[----:B-----5:R-:W-:-:S04]  /*40b0*/  FFMA R13, R9, R12, R0 ;  /* 0x0000000c090d7223 */ /* 0x020fc80000000000 */
[----:B-1----:R-:W-:-:S04]  /*40c0*/  FFMA R10, R10, R14, R13 ;  /* 0x0000000e0a0a7223 */ /* 0x002fc8000000000d */
[----:B0-----:R-:W-:-:S07]  /*40d0*/  FFMA R11, R11, R15, R10 ;  /* 0x0000000f0b0b7223 */ /* 0x001fce000000000a */
.L_x_53:
[----:B------:R-:W-:Y:S05]  /*40e0*/  BSYNC.RECONVERGENT B0 ;  /* 0x0000000000007941 */ /* 0x000fea0003800200 */
.L_x_52:
[----:B------:R-:W-:-:S03]  /*40f0*/  UMOV UR4, 0xffffffff ;  /* 0xffffffff00047882 */ /* 0x000fc60000000000 */
[----:B------:R-:W-:Y:S05]  /*4100*/  BRA.DIV UR4, `(.L_x_54) ;  /* 0x0000002a045c7947 */ /* 0x000fea000b800000 */
[----:B--2---:R-:W2:Y:S02]  /*4110*/  SHFL.DOWN PT, R19, R11, 0x10, 0x1f ;  /* 0x0a001f000b137f89 */ /* 0x004ea400000e0000 */
[----:B--2---:R-:W-:-:S05]  /*4120*/  FADD R11, R19, R11 ;  /* 0x0000000b130b7221 */ /* 0x004fca0000000000 */
[----:B------:R-:W2:Y:S02]  /*4130*/  SHFL.DOWN PT, R19, R11, 0x8, 0x1f ;  /* 0x09001f000b137f89 */ /* 0x000ea400000e0000 */
[----:B--2---:R-:W-:-:S05]  /*4140*/  FADD R0, R11, R19 ;  /* 0x000000130b007221 */ /* 0x004fca0000000000 */
[----:B------:R-:W2:Y:S02]  /*4150*/  SHFL.DOWN PT, R19, R0, 0x4, 0x1f ;  /* 0x08801f0000137f89 */ /* 0x000ea400000e0000 */
[----:B--2---:R-:W-:-:S05]  /*4160*/  FADD R12, R0, R19 ;  /* 0x00000013000c7221 */ /* 0x004fca0000000000 */
[----:B------:R-:W2:Y:S02]  /*4170*/  SHFL.DOWN PT, R19, R12, 0x2, 0x1f ;  /* 0x08401f000c137f89 */ /* 0x000ea400000e0000 */
[----:B--2---:R-:W-:-:S05]  /*4180*/  FADD R13, R12, R19 ;  /* 0x000000130c0d7221 */ /* 0x004fca0000000000 */
[----:B------:R2:W4:Y:S02]  /*4190*/  SHFL.DOWN PT, R19, R13, 0x1, 0x1f ;  /* 0x08201f000d137f89 */ /* 0x00052400000e0000 */
.L_x_147:
[----:B------:R-:W-:Y:S01]  /*41a0*/  IADD3 R0, PT, PT, R4, R5, RZ ;  /* 0x0000000504007210 */ /* 0x000fe20007ffe0ff */
[----:B------:R-:W-:Y:S01]  /*41b0*/  BSSY.RECONVERGENT B0, `(.L_x_55) ;  /* 0x000000f000007945 */ /* 0x000fe20003800200 */
[----:B----4-:R-:W-:Y:S02]  /*41c0*/  FADD R19, R13, R19 ;  /* 0x000000130d137221 */ /* 0x010fe40000000000 */
[----:B------:R-:W-:Y:S01]  /*41d0*/  ISETP.GT.U32.AND P3, PT, R0, 0x9, PT ;  /* 0x000000090000780c */ /* 0x000fe20003f64070 */
[----:B------:R-:W-:-:S12]  /*41e0*/  @P2 BRA `(.L_x_56) ;  /* 0x00000000002c2947 */ /* 0x000fd80003800000 */
[----:B------:R-:W-:-:S06]  /*41f0*/  IMAD.WIDE R34, R5, 0x4, R34 ;  /* 0x0000000405227825 */ /* 0x000fcc00078e0222 */
[----:B------:R-:W4:Y:S01]  /*4200*/  LDG.E.CONSTANT R34, desc[UR6][R34.64] ;  /* 0x0000000622227981 */ /* 0x000f22000c1e9900 */
[----:B------:R-:W5:Y:S01]  /*4210*/  S2UR UR5, SR_CgaCtaId ;  /* 0x00000000000579c3 */ /* 0x000f620000008800 */
[----:B------:R-:W-:Y:S02]  /*4220*/  UMOV UR4, 0x400 ;  /* 0x0000040000047882 */ /* 0x000fe40000000000 */
[----:B------:R-:W-:-:S04]  /*4230*/  UIADD3 UR4, UPT, UPT, UR4, 0x6ad4, URZ ;  /* 0x00006ad404047890 */ /* 0x000fc8000fffe0ff */
[----:B-----5:R-:W-:-:S06]  /*4240*/  ULEA UR4, UR5, UR4, 0x18 ;  /* 0x0000000405047291 */ /* 0x020fcc000f8ec0ff */
[----:B------:R-:W-:Y:S01]  /*4250*/  LEA R4, R4, UR4, 0x2 ;  /* 0x0000000404047c11 */ /* 0x000fe2000f8e10ff */
[----:B----4-:R-:W-:-:S05]  /*4260*/  FADD R19, R19, R34 ;  /* 0x0000002213137221 */ /* 0x010fca0000000000 */
[----:B------:R-:W-:-:S13]  /*4270*/  FSETP.GE.AND P0, PT, R19, RZ, PT ;  /* 0x000000ff1300720b */ /* 0x000fda0003f06000 */
[----:B------:R4:W-:Y:S04]  /*4280*/  @P0 STS [R4], R19 ;  /* 0x0000001304000388 */ /* 0x0009e80000000800 */
[----:B------:R4:W-:Y:S02]  /*4290*/  @!P0 STS [R4], RZ ;  /* 0x000000ff04008388 */ /* 0x0009e40000000800 */
.L_x_56:
[----:B------:R-:W-:Y:S05]  /*42a0*/  BSYNC.RECONVERGENT B0 ;  /* 0x0000000000007941 */ /* 0x000fea0003800200 */
.L_x_55:
[----:B------:R-:W-:Y:S05]  /*42b0*/  @P3 BRA `(.L_x_46) ;  /* 0x0000001400ac3947 */ /* 0x000fea0003800000 */
[----:B------:R-:W-:Y:S01]  /*42c0*/  BSSY.RECONVERGENT B0, `(.L_x_57) ;  /* 0x000000f000007945 */ /* 0x000fe20003800200 */
[----:B------:R-:W-:-:S03]  /*42d0*/  HFMA2 R11, -RZ, RZ, 0, 0 ;  /* 0x00000000ff0b7431 */ /* 0x000fc600000001ff */
[----:B------:R-:W-:Y:S05]  /*42e0*/  @P1 BRA `(.L_x_58) ;  /* 0x0000000000301947 */ /* 0x000fea0003800000 */
[----:B------:R-:W5:Y:S01]  /*42f0*/  LDC.64 R8, c[0x0][0x3c8] ;  /* 0x0000f200ff087b82 */ /* 0x000f620000000a00 */
[----:B------:R-:W-:Y:S01]  /*4300*/  IMAD R11, R0, 0x15, R3 ;  /* 0x00000015000b7824 */ /* 0x000fe200078e0203 */
[----:B--2---:R-:W4:Y:S04]  /*4310*/  LDS R13, [R6] ;  /* 0x00000000060d7984 */ /* 0x004f280000000800 */
[----:B------:R-:W2:Y:S04]  /*4320*/  LDS R12, [R6+0x4] ;  /* 0x00000400060c7984 */ /* 0x000ea80000000800 */
[----:B-1----:R-:W1:Y:S04]  /*4330*/  LDS R14, [R6+0x8] ;  /* 0x00000800060e7984 */ /* 0x002e680000000800 */
[----:B------:R-:W0:Y:S01]  /*4340*/  LDS R15, [R6+0xc] ;  /* 0x00000c00060f7984 */ /* 0x000e220000000800 */
[----:B-----5:R-:W-:-:S06]  /*4350*/  IMAD.WIDE.U32 R8, R11, 0x10, R8 ;  /* 0x000000100b087825 */ /* 0x020fcc00078e0008 */
[----:B------:R-:W4:Y:S02]  /*4360*/  LDG.E.128.CONSTANT R8, desc[UR6][R8.64] ;  /* 0x0000000608087981 */ /* 0x000f24000c1e9d00 */
[----:B----4-:R-:W-:-:S04]  /*4370*/  FFMA R4, R8, R13, RZ ;  /* 0x0000000d08047223 */ /* 0x010fc800000000ff */
[----:B--2---:R-:W-:-:S04]  /*4380*/  FFMA R13, R9, R12, R4 ;  /* 0x0000000c090d7223 */ /* 0x004fc80000000004 */
[----:B-1----:R-:W-:-:S04]  /*4390*/  FFMA R10, R10, R14, R13 ;  /* 0x0000000e0a0a7223 */ /* 0x002fc8000000000d */
[----:B0-----:R-:W-:-:S07]  /*43a0*/  FFMA R11, R11, R15, R10 ;  /* 0x0000000f0b0b7223 */ /* 0x001fce000000000a */
.L_x_58:
[----:B------:R-:W-:Y:S05]  /*43b0*/  BSYNC.RECONVERGENT B0 ;  /* 0x0000000000007941 */ /* 0x000fea0003800200 */
.L_x_57:
[----:B------:R-:W-:-:S03]  /*43c0*/  UMOV UR4, 0xffffffff ;  /* 0xffffffff00047882 */ /* 0x000fc60000000000 */
[----:B------:R-:W-:Y:S05]  /*43d0*/  BRA.DIV UR4, `(.L_x_59) ;  /* 0x0000002a04307947 */ /* 0x000fea000b800000 */
[----:B----4-:R-:W4:Y:S02]  /*43e0*/  SHFL.DOWN PT, R19, R11, 0x10, 0x1f ;  /* 0x0a001f000b137f89 */ /* 0x010f2400000e0000 */
[----:B----4-:R-:W-:-:S05]  /*43f0*/  FADD R11, R19, R11 ;  /* 0x0000000b130b7221 */ /* 0x010fca0000000000 */
[----:B------:R-:W4:Y:S02]  /*4400*/  SHFL.DOWN PT, R19, R11, 0x8, 0x1f ;  /* 0x09001f000b137f89 */ /* 0x000f2400000e0000 */
[----:B----4-:R-:W-:-:S05]  /*4410*/  FADD R4, R11, R19 ;  /* 0x000000130b047221 */ /* 0x010fca0000000000 */
[----:B------:R-:W4:Y:S02]  /*4420*/  SHFL.DOWN PT, R19, R4, 0x4, 0x1f ;  /* 0x08801f0004137f89 */ /* 0x000f2400000e0000 */
[----:B----4-:R-:W-:-:S05]  /*4430*/  FADD R12, R4, R19 ;  /* 0x00000013040c7221 */ /* 0x010fca0000000000 */
[----:B------:R-:W2:Y:S02]  /*4440*/  SHFL.DOWN PT, R19, R12, 0x2, 0x1f ;  /* 0x08401f000c137f89 */ /* 0x000ea400000e0000 */
[----:B--2---:R-:W-:-:S05]  /*4450*/  FADD R13, R12, R19 ;  /* 0x000000130c0d7221 */ /* 0x004fca0000000000 */
[----:B------:R2:W4:Y:S02]  /*4460*/  SHFL.DOWN PT, R19, R13, 0x1, 0x1f ;  /* 0x08201f000d137f89 */ /* 0x00052400000e0000 */
.L_x_154:
[----:B------:R-:W-:Y:S01]  /*4470*/  IADD3 R4, PT, PT, R0, R5, RZ ;  /* 0x0000000500047210 */ /* 0x000fe20007ffe0ff */
[----:B------:R-:W-:Y:S01]  /*4480*/  BSSY.RECONVERGENT B0, `(.L_x_60) ;  /* 0x0000010000007945 */ /* 0x000fe20003800200 */
[----:B----4-:R-:W-:Y:S02]  /*4490*/  FADD R19, R13, R19 ;  /* 0x000000130d137221 */ /* 0x010fe40000000000 */
[----:B------:R-:W-:Y:S01]  /*44a0*/  ISETP.GT.U32.AND P3, PT, R4, 0x9, PT ;  /* 0x000000090400780c */ /* 0x000fe20003f64070 */
[----:B------:R-:W-:-:S12]  /*44b0*/  @P2 BRA `(.L_x_61) ;  /* 0x0000000000302947 */ /* 0x000fd80003800000 */
[----:B------:R-:W4:Y:S02]  /*44c0*/  LDC.64 R8, c[0x0][0x3b0] ;  /* 0x0000ec00ff087b82 */ /* 0x000f240000000a00 */
[----:B----4-:R-:W-:-:S06]  /*44d0*/  IMAD.WIDE.U32 R8, R0, 0x4, R8 ;  /* 0x0000000400087825 */ /* 0x010fcc00078e0008 */
        /* <DEDUP_REMOVED lines=10> */
.L_x_61:
[----:B------:R-:W-:Y:S05]  /*4580*/  BSYNC.RECONVERGENT B0 ;  /* 0x0000000000007941 */ /* 0x000fea0003800200 */
.L_x_60:
        /* <DEDUP_REMOVED lines=16> */
.L_x_63:
[----:B------:R-:W-:Y:S05]  /*4690*/  BSYNC.RECONVERGENT B0 ;  /* 0x0000000000007941 */ /* 0x000fea0003800200 */
.L_x_62:
        /* <DEDUP_REMOVED lines=11> */
.L_x_161:
        /* <DEDUP_REMOVED lines=17> */
.L_x_66:
[----:B------:R-:W-:Y:S05]  /*4860*/  BSYNC.RECONVERGENT B0 ;  /* 0x0000000000007941 */ /* 0x000fea0003800200 */
.L_x_65:
        /* <DEDUP_REMOVED lines=16> */
.L_x_68:
[----:B------:R-:W-:Y:S05]  /*4970*/  BSYNC.RECONVERGENT B0 ;  /* 0x0000000000007941 */ /* 0x000fea0003800200 */
.L_x_67:
        /* <DEDUP_REMOVED lines=11> */
.L_x_168:
        /* <DEDUP_REMOVED lines=17> */
.L_x_71:
[----:B------:R-:W-:Y:S05]  /*4b40*/  BSYNC.RECONVERGENT B0 ;  /* 0x0000000000007941 */ /* 0x000fea0003800200 */
.L_x_70:
        /* <DEDUP_REMOVED lines=16> */
.L_x_73:
[----:B------:R-:W-:Y:S05]  /*4c50*/  BSYNC.RECONVERGENT B0 ;  /* 0x0000000000007941 */ /* 0x000fea0003800200 */
.L_x_72:
        /* <DEDUP_REMOVED lines=11> */
.L_x_175:
        /* <DEDUP_REMOVED lines=17> */
.L_x_76:
[----:B------:R-:W-:Y:S05]  /*4e20*/  BSYNC.RECONVERGENT B0 ;  /* 0x0000000000007941 */ /* 0x000fea0003800200 */
.L_x_75:
        /* <DEDUP_REMOVED lines=16> */
.L_x_78:
[----:B------:R-:W-:Y:S05]  /*4f30*/  BSYNC.RECONVERGENT B0 ;  /* 0x0000000000007941 */ /* 0x000fea0003800200 */
.L_x_77:
        /* <DEDUP_REMOVED lines=11> */
.L_x_182:
        /* <DEDUP_REMOVED lines=17> */
.L_x_81:
[----:B------:R-:W-:Y:S05]  /*5100*/  BSYNC.RECONVERGENT B0 ;  /* 0x0000000000007941 */ /* 0x000fea0003800200 */
.L_x_80:
        /* <DEDUP_REMOVED lines=16> */
.L_x_83:
[----:B------:R-:W-:Y:S05]  /*5210*/  BSYNC.RECONVERGENT B0 ;  /* 0x0000000000007941 */ /* 0x000fea0003800200 */
.L_x_82:
        /* <DEDUP_REMOVED lines=11> */
.L_x_189:
        /* <DEDUP_REMOVED lines=17> */
.L_x_86:
[----:B------:R-:W-:Y:S05]  /*53e0*/  BSYNC.RECONVERGENT B0 ;  /* 0x0000000000007941 */ /* 0x000fea0003800200 */
.L_x_85:
        /* <DEDUP_REMOVED lines=16> */
.L_x_88:
[----:B------:R-:W-:Y:S05]  /*54f0*/  BSYNC.RECONVERGENT B0 ;  /* 0x0000000000007941 */ /* 0x000fea0003800200 */
.L_x_87:
        /* <DEDUP_REMOVED lines=11> */
.L_x_196:
        /* <DEDUP_REMOVED lines=17> */
.L_x_91:
[----:B------:R-:W-:Y:S05]  /*56c0*/  BSYNC.RECONVERGENT B0 ;  /* 0x0000000000007941 */ /* 0x000fea0003800200 */
.L_x_90:
[----:B------:R-:W-:Y:S05]  /*56d0*/  @P3 BRA `(.L_x_46) ;  /* 0x0000000000a43947 */ /* 0x000fea0003800000 */
[----:B------:R-:W-:Y:S01]  /*56e0*/  BSSY.RECONVERGENT B0, `(.L_x_92) ;  /* 0x000000f000007945 */ /* 0x000fe20003800200 */
[----:B------:R-:W-:-:S03]  /*56f0*/  HFMA2 R11, -RZ, RZ, 0, 0 ;  /* 0x00000000ff0b7431 */ /* 0x000fc600000001ff */
[----:B------:R-:W-:Y:S05]  /*5700*/  @P1 BRA `(.L_x_93) ;  /* 0x0000000000301947 */ /* 0x000fea0003800000 */
[----:B------:R-:W5:Y:S01]  /*5710*/  LDC.64 R8, c[0x0][0x3c8] ;  /* 0x0000f200ff087b82 */ /* 0x000f620000000a00 */
[----:B------:R-:W-:Y:S01]  /*5720*/  IMAD R3, R4, 0x15, R3 ;  /* 0x0000001504037824 */ /* 0x000fe200078e0203 */
[----:B------:R-:W-:Y:S04]  /*5730*/  LDS R5, [R6+0x4] ;  /* 0x0000040006057984 */ /* 0x000fe80000000800 */
[----:B------:R-:W-:Y:S04]  /*5740*/  LDS R12, [R6+0x8] ;  /* 0x00000800060c7984 */ /* 0x000fe80000000800 */
[----:B--2---:R-:W-:Y:S01]  /*5750*/  LDS R13, [R6+0xc] ;  /* 0x00000c00060d7984 */ /* 0x004fe20000000800 */
[----:B-----5:R-:W-:-:S03]  /*5760*/  IMAD.WIDE.U32 R8, R3, 0x10, R8 ;  /* 0x0000001003087825 */ /* 0x020fc600078e0008 */
[----:B------:R-:W4:Y:S04]  /*5770*/  LDS R3, [R6] ;  /* 0x0000000006037984 */ /* 0x000f280000000800 */
[----:B------:R-:W4:Y:S02]  /*5780*/  LDG.E.128.CONSTANT R8, desc[UR6][R8.64] ;  /* 0x0000000608087981 */ /* 0x000f24000c1e9d00 */
[----:B----4-:R-:W-:-:S04]  /*5790*/  FFMA R0, R8, R3, RZ ;  /* 0x0000000308007223 */ /* 0x010fc800000000ff */
[----:B------:R-:W-:-:S04]  /*57a0*/  FFMA R5, R9, R5, R0 ;  /* 0x0000000509057223 */ /* 0x000fc80000000000 */
[----:B------:R-:W-:-:S04]  /*57b0*/  FFMA R10, R10, R12, R5 ;  /* 0x0000000c0a0a7223 */ /* 0x000fc80000000005 */
[----:B------:R-:W-:-:S07]  /*57c0*/  FFMA R11, R11, R13, R10 ;  /* 0x0000000d0b0b7223 */ /* 0x000fce000000000a */
.L_x_93:
[----:B------:R-:W-:Y:S05]  /*57d0*/  BSYNC.RECONVERGENT B0 ;  /* 0x0000000000007941 */ /* 0x000fea0003800200 */
.L_x_92:
        /* <DEDUP_REMOVED lines=8> */
[----:B------:R-:W4:Y:S02]  /*5860*/  SHFL.DOWN PT, R19, R3, 0x2, 0x1f ;  /* 0x08401f0003137f89 */ /* 0x000f2400000e0000 */
[----:B----4-:R-:W-:-:S05]  /*5870*/  FADD R5, R3, R19 ;  /* 0x0000001303057221 */ /* 0x010fca0000000000 */
[----:B------:R4:W0:Y:S02]  /*5880*/  SHFL.DOWN PT, R19, R5, 0x1, 0x1f ;  /* 0x08201f0005137f89 */ /* 0x00082400000e0000 */
.L_x_203:
[----:B0-----:R-:W-:Y:S01]  /*5890*/  FADD R19, R5, R19 ;  /* 0x0000001305137221 */ /* 0x001fe20000000000 */
[----:B------:R-:W-:Y:S06]  /*58a0*/  @P2 BRA `(.L_x_46) ;  /* 0x0000000000302947 */ /* 0x000fec0003800000 */
[----:B------:R-:W0:Y:S02]  /*58b0*/  LDC.64 R8, c[0x0][0x3b0] ;  /* 0x0000ec00ff087b82 */ /* 0x000e240000000a00 */
[----:B0-----:R-:W-:-:S06]  /*58c0*/  IMAD.WIDE.U32 R8, R4, 0x4, R8 ;  /* 0x0000000404087825 */ /* 0x001fcc00078e0008 */
[----:B------:R-:W5:Y:S01]  /*58d0*/  LDG.E.CONSTANT R8, desc[UR6][R8.64] ;  /* 0x0000000608087981 */ /* 0x000f62000c1e9900 */
[----:B------:R-:W0:Y:S01]  /*58e0*/  S2UR UR5, SR_CgaCtaId ;  /* 0x00000000000579c3 */ /* 0x000e220000008800 */
[----:B------:R-:W-:Y:S02]  /*58f0*/  UMOV UR4, 0x400 ;  /* 0x0000040000047882 */ /* 0x000fe40000000000 */
[----:B------:R-:W-:-:S04]  /*5900*/  UIADD3 UR4, UPT, UPT, UR4, 0x6ad4, URZ ;  /* 0x00006ad404047890 */ /* 0x000fc8000fffe0ff */
[----:B0-----:R-:W-:-:S06]  /*5910*/  ULEA UR4, UR5, UR4, 0x18 ;  /* 0x0000000405047291 */ /* 0x001fcc000f8ec0ff */
[----:B------:R-:W-:Y:S01]  /*5920*/  LEA R4, R4, UR4, 0x2 ;  /* 0x0000000404047c11 */ /* 0x000fe2000f8e10ff */
[----:B-----5:R-:W-:-:S05]  /*5930*/  FADD R19, R19, R8 ;  /* 0x0000000813137221 */ /* 0x020fca0000000000 */
[----:B------:R-:W-:-:S13]  /*5940*/  FSETP.GE.AND P0, PT, R19, RZ, PT ;  /* 0x000000ff1300720b */ /* 0x000fda0003f06000 */
[----:B------:R0:W-:Y:S04]  /*5950*/  @P0 STS [R4], R19 ;  /* 0x0000001304000388 */ /* 0x0001e80000000800 */
[----:B------:R0:W-:Y:S02]  /*5960*/  @!P0 STS [R4], RZ ;  /* 0x000000ff04008388 */ /* 0x0001e40000000800 */
.L_x_46:
[----:B------:R-:W-:Y:S05]  /*5970*/  WARPSYNC.ALL ;  /* 0x0000000000007948 */ /* 0x000fea0003800000 */
[----:B------:R-:W-:Y:S01]  /*5980*/  BAR.SYNC.DEFER_BLOCKING 0x0 ;  /* 0x0000000000007b1d */ /* 0x000fe20000010000 */
[----:B------:R-:W-:-:S13]  /*5990*/  ISETP.NE.AND P0, PT, R2, RZ, PT ;  /* 0x000000ff0200720c */ /* 0x000fda0003f05270 */
[----:B------:R-:W-:Y:S05]  /*59a0*/  @P0 EXIT ;  /* 0x000000000000094d */ /* 0x000fea0003800000 */
[----:B------:R-:W5:Y:S01]  /*59b0*/  S2UR UR5, SR_CgaCtaId ;  /* 0x00000000000579c3 */ /* 0x000f620000008800 */
[----:B------:R-:W-:-:S07]  /*59c0*/  UMOV UR4, 0x400 ;  /* 0x0000040000047882 */ /* 0x000fce0000000000 */
[----:B------:R-:W0:Y:S01]  /*59d0*/  LDC.64 R2, c[0x0][0x3d8] ;  /* 0x0000f600ff027b82 */ /* 0x000e220000000a00 */
[----:B-----5:R-:W-:Y:S01]  /*59e0*/  ULEA UR4, UR5, UR4, 0x18 ;  /* 0x0000000405047291 */ /* 0x020fe2000f8ec0ff */
[----:B0-----:R-:W-:-:S08]  /*59f0*/  IMAD.WIDE R2, R7, 0x4, R2 ;  /* 0x0000000407027825 */ /* 0x001fd000078e0202 */
[----:B-12-4-:R-:W0:Y:S04]  /*5a00*/  LDS.128 R16, [UR4+0x6ad0] ;  /* 0x006ad004ff107984 */ /* 0x016e280008000c00 */
[----:B------:R-:W1:Y:S04]  /*5a10*/  LDS.128 R12, [UR4+0x6ae0] ;  /* 0x006ae004ff0c7984 */ /* 0x000e680008000c00 */
[----:B------:R-:W2:Y:S01]  /*5a20*/  LDS.128 R8, [UR4+0x6af0] ;  /* 0x006af004ff087984 */ /* 0x000ea20008000c00 */
[----:B0-----:R-:W-:-:S04]  /*5a30*/  FMNMX R17, RZ, R17, !PT ;  /* 0x00000011ff117209 */ /* 0x001fc80007800000 */
[----:B------:R-:W-:-:S04]  /*5a40*/  FSETP.GEU.AND P0, PT, R17, R18, PT ;  /* 0x000000121100720b */ /* 0x000fc80003f0e000 */
[----:B------:R-:W-:Y:S02]  /*5a50*/  FSEL R0, R18, R17, !P0 ;  /* 0x0000001112007208 */ /* 0x000fe40004000000 */
[----:B------:R-:W-:Y:S02]  /*5a60*/  FSET.BF.LT.AND R17, R17, R18, PT ;  /* 0x000000121111720a */ /* 0x000fe40003801000 */
[----:B------:R-:W-:-:S04]  /*5a70*/  FSETP.GEU.AND P1, PT, R0, R19, PT ;  /* 0x000000130000720b */ /* 0x000fc80003f2e000 */
[----:B------:R-:W-:Y:S02]  /*5a80*/  FSEL R19, R19, R0, !P1 ;  /* 0x0000000013137208 */ /* 0x000fe40004800000 */
[----:B------:R-:W-:Y:S02]  /*5a90*/  FSEL R17, R17, 2, P1 ;  /* 0x4000000011117808 */ /* 0x000fe40000800000 */
[----:B-1----:R-:W-:-:S04]  /*5aa0*/  FSETP.GEU.AND P2, PT, R19, R12, PT ;  /* 0x0000000c1300720b */ /* 0x002fc80003f4e000 */
[----:B------:R-:W-:Y:S02]  /*5ab0*/  FSEL R12, R12, R19, !P2 ;  /* 0x000000130c0c7208 */ /* 0x000fe40005000000 */
[----:B------:R-:W-:Y:S02]  /*5ac0*/  FSEL R17, R17, 3, P2 ;  /* 0x4040000011117808 */ /* 0x000fe40001000000 */
[----:B------:R-:W-:-:S04]  /*5ad0*/  FSETP.GEU.AND P3, PT, R12, R13, PT ;  /* 0x0000000d0c00720b */ /* 0x000fc80003f6e000 */
        /* <DEDUP_REMOVED lines=8> */
[----:B--2---:R-:W-:-:S04]  /*5b60*/  FSETP.GEU.AND P2, PT, R15, R8, PT ;  /* 0x000000080f00720b */ /* 0x004fc80003f4e000 */
[----:B------:R-:W-:Y:S02]  /*5b70*/  FSEL R8, R8, R15, !P2 ;  /* 0x0000000f08087208 */ /* 0x000fe40005000000 */
[----:B------:R-:W-:Y:S02]  /*5b80*/  FSEL R17, R17, 7, P2 ;  /* 0x40e0000011117808 */ /* 0x000fe40001000000 */
[----:B------:R-:W-:-:S04]  /*5b90*/  FSETP.GEU.AND P0, PT, R8, R9, PT ;  /* 0x000000090800720b */ /* 0x000fc80003f0e000 */
[----:B------:R-:W-:Y:S02]  /*5ba0*/  FSEL R9, R9, R8, !P0 ;  /* 0x0000000809097208 */ /* 0x000fe40004000000 */
[----:B------:R-:W-:Y:S02]  /*5bb0*/  FSEL R17, R17, 8, P0 ;  /* 0x4100000011117808 */ /* 0x000fe40000000000 */
[----:B------:R-:W-:-:S04]  /*5bc0*/  FSETP.GEU.AND P0, PT, R9, R10, PT ;  /* 0x0000000a0900720b */ /* 0x000fc80003f0e000 */
[----:B------:R-:W-:-:S06]  /*5bd0*/  FSEL R17, R17, 9, P0 ;  /* 0x4110000011117808 */ /* 0x000fcc0000000000 */
[----:B------:R-:W0:Y:S02]  /*5be0*/  F2I.TRUNC.NTZ R17, R17 ;  /* 0x0000001100117305 */ /* 0x000e24000020f100 */
[----:B0-----:R-:W-:Y:S01]  /*5bf0*/  STG.E desc[UR6][R2.64], R17 ;  /* 0x0000001102007986 */ /* 0x001fe2000c101906 */
[----:B------:R-:W-:Y:S05]  /*5c00*/  EXIT ;  /* 0x000000000000794d */ /* 0x000fea0003800000 */
.L_x_23:
[----:B------:R-:W-:Y:S01]  /*5c10*/  HFMA2 R10, -RZ, RZ, 0, 9.5367431640625e-07 ;  /* 0x00000010ff0a7431 */ /* 0x000fe200000001ff */
[----:B------:R-:W-:Y:S02]  /*5c20*/  MOV R9, 0x1f ;  /* 0x0000001f00097802 */ /* 0x000fe40000000f00 */
[----:B------:R-:W-:-:S07]  /*5c30*/  MOV R8, 0xffffffff ;  /* 0xffffffff00087802 */ /* 0x000fce0000000f00 */
[----:B------:R-:W-:Y:S05]  /*5c40*/  WARPSYNC.COLLECTIVE R8, `(.L_x_95) ;  /* 0x0000000008087348 */ /* 0x000fea0003c00000 */
[----:B------:R0:W1:Y:S02]  /*5c50*/  SHFL.DOWN P0, R19, R11, R10, R9 ;  /* 0x0800000a0b137389 */ /* 0x0000640000000009 */
[----:B01----:R-:W-:Y:S05]  /*5c60*/  ENDCOLLECTIVE ;  /* 0x000000000000791b */ /* 0x003fea0003800000 */
.L_x_95:
[----:B------:R-:W-:Y:S02]  /*5c70*/  HFMA2 R10, -RZ, RZ, 0, 4.76837158203125e-07 ;  /* 0x00000008ff0a7431 */ /* 0x000fe400000001ff */
[----:B------:R-:W-:-:S05]  /*5c80*/  FADD R12, R11, R19 ;  /* 0x000000130b0c7221 */ /* 0x000fca0000000000 */
[----:B------:R-:W-:-:S07]  /*5c90*/  MOV R11, R12 ;  /* 0x0000000c000b7202 */ /* 0x000fce0000000f00 */
[----:B------:R-:W-:Y:S05]  /*5ca0*/  WARPSYNC.COLLECTIVE R8, `(.L_x_96) ;  /* 0x0000000008087348 */ /* 0x000fea0003c00000 */
[----:B------:R0:W1:Y:S02]  /*5cb0*/  SHFL.DOWN P0, R19, R11, R10, R9 ;  /* 0x0800000a0b137389 */ /* 0x0000640000000009 */
[----:B01----:R-:W-:Y:S05]  /*5cc0*/  ENDCOLLECTIVE ;  /* 0x000000000000791b */ /* 0x003fea0003800000 */
.L_x_96:
[----:B------:R-:W-:Y:S02]  /*5cd0*/  HFMA2 R10, -RZ, RZ, 0, 2.384185791015625e-07 ;  /* 0x00000004ff0a7431 */ /* 0x000fe400000001ff */
[----:B------:R-:W-:-:S05]  /*5ce0*/  FADD R13, R12, R19 ;  /* 0x000000130c0d7221 */ /* 0x000fca0000000000 */
[----:B------:R-:W-:-:S07]  /*5cf0*/  MOV R11, R13 ;  /* 0x0000000d000b7202 */ /* 0x000fce0000000f00 */
[----:B------:R-:W-:Y:S05]  /*5d00*/  WARPSYNC.COLLECTIVE R8, `(.L_x_97) ;  /* 0x0000000008087348 */ /* 0x000fea0003c00000 */
[----:B------:R0:W1:Y:S02]  /*5d10*/  SHFL.DOWN P0, R19, R11, R10, R9 ;  /* 0x0800000a0b137389 */ /* 0x0000640000000009 */
[----:B01----:R-:W-:Y:S05]  /*5d20*/  ENDCOLLECTIVE ;  /* 0x000000000000791b */ /* 0x003fea0003800000 */
.L_x_97:
[----:B------:R-:W-:Y:S02]  /*5d30*/  HFMA2 R10, -RZ, RZ, 0, 1.1920928955078125e-07 ;  /* 0x00000002ff0a7431 */ /* 0x000fe400000001ff */
[----:B------:R-:W-:-:S05]  /*5d40*/  FADD R14, R13, R19 ;  /* 0x000000130d0e7221 */ /* 0x000fca0000000000 */
[----:B------:R-:W-:-:S07]  /*5d50*/  MOV R11, R14 ;  /* 0x0000000e000b7202 */ /* 0x000fce0000000f00 */
[----:B------:R-:W-:Y:S05]  /*5d60*/  WARPSYNC.COLLECTIVE R8, `(.L_x_98) ;  /* 0x0000000008087348 */ /* 0x000fea0003c00000 */
[----:B------:R0:W1:Y:S02]  /*5d70*/  SHFL.DOWN P0, R19, R11, R10, R9 ;  /* 0x0800000a0b137389 */ /* 0x0000640000000009 */
[----:B01----:R-:W-:Y:S05]  /*5d80*/  ENDCOLLECTIVE ;  /* 0x000000000000791b */ /* 0x003fea0003800000 */
.L_x_98:
[----:B------:R-:W-:Y:S02]  /*5d90*/  HFMA2 R10, -RZ, RZ, 0, 5.9604644775390625e-08 ;  /* 0x00000001ff0a7431 */ /* 0x000fe400000001ff */
[----:B------:R-:W-:-:S05]  /*5da0*/  FADD R15, R14, R19 ;  /* 0x000000130e0f7221 */ /* 0x000fca0000000000 */
[----:B------:R-:W-:-:S07]  /*5db0*/  MOV R11, R15 ;  /* 0x0000000f000b7202 */ /* 0x000fce0000000f00 */
[----:B------:R-:W-:Y:S05]  /*5dc0*/  WARPSYNC.COLLECTIVE R8, `(.L_x_99) ;  /* 0x0000000008087348 */ /* 0x000fea0003c00000 */
[----:B------:R0:W1:Y:S02]  /*5dd0*/  SHFL.DOWN P0, R19, R11, R10, R9 ;  /* 0x0800000a0b137389 */ /* 0x0000640000000009 */
[----:B01----:R-:W-:Y:S05]  /*5de0*/  ENDCOLLECTIVE ;  /* 0x000000000000791b */ /* 0x003fea0003800000 */
.L_x_99:
[----:B------:R-:W-:Y:S05]  /*5df0*/  BRA `(.L_x_100) ;  /* 0xffffffcc001c7947 */ /* 0x000fea000383ffff */
.L_x_24:
[----:B------:R-:W-:Y:S01]  /*5e00*/  HFMA2 R9, -RZ, RZ, 0, 1.847743988037109375e-06 ;  /* 0x0000001fff097431 */ /* 0x000fe200000001ff */
[----:B------:R-:W-:Y:S01]  /*5e10*/  BSSY B0, `(.L_x_101) ;  /* 0x0000006000007945 */ /* 0x000fe20003800000 */
[----:B------:R-:W-:Y:S02]  /*5e20*/  MOV R10, 0x10 ;  /* 0x00000010000a7802 */ /* 0x000fe40000000f00 */
[----:B------:R-:W-:-:S07]  /*5e30*/  MOV R8, 0xffffffff ;  /* 0xffffffff00087802 */ /* 0x000fce0000000f00 */
[----:B------:R-:W-:Y:S05]  /*5e40*/  WARPSYNC.COLLECTIVE R8, `(.L_x_102) ;  /* 0x0000000008087348 */ /* 0x000fea0003c00000 */
[----:B------:R0:W1:Y:S02]  /*5e50*/  SHFL.DOWN P0, R19, R11, R10, R9 ;  /* 0x0800000a0b137389 */ /* 0x0000640000000009 */
[----:B01----:R-:W-:Y:S05]  /*5e60*/  ENDCOLLECTIVE ;  /* 0x000000000000791b */ /* 0x003fea0003800000 */
.L_x_102:
[----:B------:R-:W-:Y:S05]  /*5e70*/  BSYNC B0 ;  /* 0x0000000000007941 */ /* 0x000fea0003800000 */
.L_x_101:
[----:B------:R-:W-:Y:S02]  /*5e80*/  HFMA2 R10, -RZ, RZ, 0, 4.76837158203125e-07 ;  /* 0x00000008ff0a7431 */ /* 0x000fe400000001ff */
[----:B------:R-:W-:Y:S01]  /*5e90*/  FADD R11, R11, R19 ;  /* 0x000000130b0b7221 */ /* 0x000fe20000000000 */
[----:B------:R-:W-:Y:S02]  /*5ea0*/  MOV R9, 0x1f ;  /* 0x0000001f00097802 */ /* 0x000fe40000000f00 */
[----:B------:R-:W-:-:S07]  /*5eb0*/  MOV R8, 0xffffffff ;  /* 0xffffffff00087802 */ /* 0x000fce0000000f00 */
[----:B------:R-:W-:Y:S05]  /*5ec0*/  WARPSYNC.COLLECTIVE R8, `(.L_x_103) ;  /* 0x0000000008087348 */ /* 0x000fea0003c00000 */
[----:B------:R0:W1:Y:S02]  /*5ed0*/  SHFL.DOWN P0, R19, R11, R10, R9 ;  /* 0x0800000a0b137389 */ /* 0x0000640000000009 */
[----:B01----:R-:W-:Y:S05]  /*5ee0*/  ENDCOLLECTIVE ;  /* 0x000000000000791b */ /* 0x003fea0003800000 */
.L_x_103:
[----:B------:R-:W-:Y:S02]  /*5ef0*/  HFMA2 R10, -RZ, RZ, 0, 2.384185791015625e-07 ;  /* 0x00000004ff0a7431 */ /* 0x000fe400000001ff */
[----:B------:R-:W-:-:S05]  /*5f00*/  FADD R28, R11, R19 ;  /* 0x000000130b1c7221 */ /* 0x000fca0000000000 */
[----:B------:R-:W-:-:S07]  /*5f10*/  MOV R11, R28 ;  /* 0x0000001c000b7202 */ /* 0x000fce0000000f00 */
[----:B------:R-:W-:Y:S05]  /*5f20*/  WARPSYNC.COLLECTIVE R8, `(.L_x_104) ;  /* 0x0000000008087348 */ /* 0x000fea0003c00000 */
[----:B------:R0:W1:Y:S02]  /*5f30*/  SHFL.DOWN P0, R19, R11, R10, R9 ;  /* 0x0800000a0b137389 */ /* 0x0000640000000009 */
[----:B01----:R-:W-:Y:S05]  /*5f40*/  ENDCOLLECTIVE ;  /* 0x000000000000791b */ /* 0x003fea0003800000 */
.L_x_104:
[----:B------:R-:W-:Y:S02]  /*5f50*/  HFMA2 R10, -RZ, RZ, 0, 1.1920928955078125e-07 ;  /* 0x00000002ff0a7431 */ /* 0x000fe400000001ff */
[----:B------:R-:W-:-:S05]  /*5f60*/  FADD R30, R28, R19 ;  /* 0x000000131c1e7221 */ /* 0x000fca0000000000 */
[----:B------:R-:W-:-:S07]  /*5f70*/  MOV R11, R30 ;  /* 0x0000001e000b7202 */ /* 0x000fce0000000f00 */
[----:B------:R-:W-:Y:S05]  /*5f80*/  WARPSYNC.COLLECTIVE R8, `(.L_x_105) ;  /* 0x0000000008087348 */ /* 0x000fea0003c00000 */
[----:B------:R0:W1:Y:S02]  /*5f90*/  SHFL.DOWN P0, R19, R11, R10, R9 ;  /* 0x0800000a0b137389 */ /* 0x0000640000000009 */
[----:B01----:R-:W-:Y:S05]  /*5fa0*/  ENDCOLLECTIVE ;  /* 0x000000000000791b */ /* 0x003fea0003800000 */
.L_x_105:
[----:B------:R-:W-:Y:S02]  /*5fb0*/  HFMA2 R10, -RZ, RZ, 0, 5.9604644775390625e-08 ;  /* 0x00000001ff0a7431 */ /* 0x000fe400000001ff */
[----:B------:R-:W-:-:S05]  /*5fc0*/  FADD R32, R30, R19 ;  /* 0x000000131e207221 */ /* 0x000fca0000000000 */
[----:B------:R-:W-:-:S07]  /*5fd0*/  MOV R11, R32 ;  /* 0x00000020000b7202 */ /* 0x000fce0000000f00 */
[----:B------:R-:W-:Y:S05]  /*5fe0*/  WARPSYNC.COLLECTIVE R8, `(.L_x_106) ;  /* 0x0000000008087348 */ /* 0x000fea0003c00000 */
[----:B------:R0:W1:Y:S02]  /*5ff0*/  SHFL.DOWN P0, R19, R11, R10, R9 ;  /* 0x0800000a0b137389 */ /* 0x0000640000000009 */
[----:B01----:R-:W-:Y:S05]  /*6000*/  ENDCOLLECTIVE ;  /* 0x000000000000791b */ /* 0x003fea0003800000 */
.L_x_106:
[----:B------:R-:W-:Y:S05]  /*6010*/  BRA `(.L_x_107) ;  /* 0xffffffcc00707947 */ /* 0x000fea000383ffff */
.L_x_27:
[----:B------:R-:W-:Y:S01]  /*6020*/  HFMA2 R9, -RZ, RZ, 0, 1.847743988037109375e-06 ;  /* 0x0000001fff097431 */ /* 0x000fe200000001ff */
[----:B------:R-:W-:Y:S01]  /*6030*/  BSSY B0, `(.L_x_108) ;  /* 0x0000006000007945 */ /* 0x000fe20003800000 */
[----:B------:R-:W-:Y:S02]  /*6040*/  MOV R10, 0x10 ;  /* 0x00000010000a7802 */ /* 0x000fe40000000f00 */
[----:B------:R-:W-:-:S07]  /*6050*/  MOV R8, 0xffffffff ;  /* 0xffffffff00087802 */ /* 0x000fce0000000f00 */
[----:B0-----:R-:W-:Y:S05]  /*6060*/  WARPSYNC.COLLECTIVE R8, `(.L_x_109) ;  /* 0x0000000008087348 */ /* 0x001fea0003c00000 */
[----:B------:R1:W2:Y:S02]  /*6070*/  SHFL.DOWN P0, R19, R11, R10, R9 ;  /* 0x0800000a0b137389 */ /* 0x0002a40000000009 */
[----:B012---:R-:W-:Y:S05]  /*6080*/  ENDCOLLECTIVE ;  /* 0x000000000000791b */ /* 0x007fea0003800000 */
.L_x_109:
[----:B------:R-:W-:Y:S05]  /*6090*/  BSYNC B0 ;  /* 0x0000000000007941 */ /* 0x000fea0003800000 */
.L_x_108:
[----:B------:R-:W-:Y:S02]  /*60a0*/  HFMA2 R10, -RZ, RZ, 0, 4.76837158203125e-07 ;  /* 0x00000008ff0a7431 */ /* 0x000fe400000001ff */
[----:B------:R-:W-:Y:S01]  /*60b0*/  FADD R11, R11, R19 ;  /* 0x000000130b0b7221 */ /* 0x000fe20000000000 */
[----:B------:R-:W-:Y:S02]  /*60c0*/  MOV R9, 0x1f ;  /* 0x0000001f00097802 */ /* 0x000fe40000000f00 */
[----:B------:R-:W-:-:S07]  /*60d0*/  MOV R8, 0xffffffff ;  /* 0xffffffff00087802 */ /* 0x000fce0000000f00 */
[----:B------:R-:W-:Y:S05]  /*60e0*/  WARPSYNC.COLLECTIVE R8, `(.L_x_110) ;  /* 0x0000000008087348 */ /* 0x000fea0003c00000 */
[----:B------:R0:W1:Y:S02]  /*60f0*/  SHFL.DOWN P0, R19, R11, R10, R9 ;  /* 0x0800000a0b137389 */ /* 0x0000640000000009 */
[----:B01----:R-:W-:Y:S05]  /*6100*/  ENDCOLLECTIVE ;  /* 0x000000000000791b */ /* 0x003fea0003800000 */
.L_x_110:
[----:B------:R-:W-:Y:S02]  /*6110*/  HFMA2 R10, -RZ, RZ, 0, 2.384185791015625e-07 ;  /* 0x00000004ff0a7431 */ /* 0x000fe400000001ff */
[----:B------:R-:W-:-:S05]  /*6120*/  FADD R28, R11, R19 ;  /* 0x000000130b1c7221 */ /* 0x000fca0000000000 */
[----:B------:R-:W-:-:S07]  /*6130*/  MOV R11, R28 ;  /* 0x0000001c000b7202 */ /* 0x000fce0000000f00 */
[----:B------:R-:W-:Y:S05]  /*6140*/  WARPSYNC.COLLECTIVE R8, `(.L_x_111) ;  /* 0x0000000008087348 */ /* 0x000fea0003c00000 */
[----:B------:R0:W1:Y:S02]  /*6150*/  SHFL.DOWN P0, R19, R11, R10, R9 ;  /* 0x0800000a0b137389 */ /* 0x0000640000000009 */
[----:B01----:R-:W-:Y:S05]  /*6160*/  ENDCOLLECTIVE ;  /* 0x000000000000791b */ /* 0x003fea0003800000 */
.L_x_111:
[----:B------:R-:W-:Y:S02]  /*6170*/  HFMA2 R10, -RZ, RZ, 0, 1.1920928955078125e-07 ;  /* 0x00000002ff0a7431 */ /* 0x000fe400000001ff */
[----:B------:R-:W-:-:S05]  /*6180*/  FADD R30, R28, R19 ;  /* 0x000000131c1e7221 */ /* 0x000fca0000000000 */
[----:B------:R-:W-:-:S07]  /*6190*/  MOV R11, R30 ;  /* 0x0000001e000b7202 */ /* 0x000fce0000000f00 */
[----:B------:R-:W-:Y:S05]  /*61a0*/  WARPSYNC.COLLECTIVE R8, `(.L_x_112) ;  /* 0x0000000008087348 */ /* 0x000fea0003c00000 */
[----:B------:R0:W1:Y:S02]  /*61b0*/  SHFL.DOWN P0, R19, R11, R10, R9 ;  /* 0x0800000a0b137389 */ /* 0x0000640000000009 */
[----:B01----:R-:W-:Y:S05]  /*61c0*/  ENDCOLLECTIVE ;  /* 0x000000000000791b */ /* 0x003fea0003800000 */
.L_x_112:
[----:B------:R-:W-:Y:S02]  /*61d0*/  HFMA2 R10, -RZ, RZ, 0, 5.9604644775390625e-08 ;  /* 0x00000001ff0a7431 */ /* 0x000fe400000001ff */
[----:B------:R-:W-:-:S05]  /*61e0*/  FADD R32, R30, R19 ;  /* 0x000000131e207221 */ /* 0x000fca0000000000 */
[----:B------:R-:W-:-:S07]  /*61f0*/  MOV R11, R32 ;  /* 0x00000020000b7202 */ /* 0x000fce0000000f00 */
[----:B------:R-:W-:Y:S05]  /*6200*/  WARPSYNC.COLLECTIVE R8, `(.L_x_113) ;  /* 0x0000000008087348 */ /* 0x000fea0003c00000 */
[----:B------:R0:W1:Y:S02]  /*6210*/  SHFL.DOWN P0, R19, R11, R10, R9 ;  /* 0x0800000a0b137389 */ /* 0x0000640000000009 */
[----:B01----:R-:W-:Y:S05]  /*6220*/  ENDCOLLECTIVE ;  /* 0x000000000000791b */ /* 0x003fea0003800000 */
.L_x_113:
[----:B------:R-:W-:Y:S05]  /*6230*/  BRA `(.L_x_114) ;  /* 0xffffffcc006c7947 */ /* 0x000fea000383ffff */
.L_x_36:
[----:B------:R-:W-:Y:S01]  /*6240*/  HFMA2 R9, -RZ, RZ, 0, 1.847743988037109375e-06 ;  /* 0x0000001fff097431 */ /* 0x000fe200000001ff */
[----:B------:R-:W-:Y:S02]  /*6250*/  MOV R10, 0x10 ;  /* 0x00000010000a7802 */ /* 0x000fe40000000f00 */
[----:B------:R-:W-:-:S07]  /*6260*/  MOV R8, 0xffffffff ;  /* 0xffffffff00087802 */ /* 0x000fce0000000f00 */
[----:B---3--:R-:W-:Y:S05]  /*6270*/  WARPSYNC.COLLECTIVE R8, `(.L_x_115) ;  /* 0x0000000008087348 */ /* 0x008fea0003c00000 */
[----:B------:R0:W1:Y:S02]  /*6280*/  SHFL.DOWN P0, R19, R11, R10, R9 ;  /* 0x0800000a0b137389 */ /* 0x0000640000000009 */
[----:B01-3--:R-:W-:Y:S05]  /*6290*/  ENDCOLLECTIVE ;  /* 0x000000000000791b */ /* 0x00bfea0003800000 */
.L_x_115:
[----:B------:R-:W-:Y:S02]  /*62a0*/  HFMA2 R10, -RZ, RZ, 0, 4.76837158203125e-07 ;  /* 0x00000008ff0a7431 */ /* 0x000fe400000001ff */
[----:B------:R-:W-:-:S05]  /*62b0*/  FADD R12, R19, R11 ;  /* 0x0000000b130c7221 */ /* 0x000fca0000000000 */
[----:B------:R-:W-:-:S07]  /*62c0*/  MOV R11, R12 ;  /* 0x0000000c000b7202 */ /* 0x000fce0000000f00 */
[----:B------:R-:W-:Y:S05]  /*62d0*/  WARPSYNC.COLLECTIVE R8, `(.L_x_116) ;  /* 0x0000000008087348 */ /* 0x000fea0003c00000 */
[----:B------:R0:W1:Y:S02]  /*62e0*/  SHFL.DOWN P0, R19, R11, R10, R9 ;  /* 0x0800000a0b137389 */ /* 0x0000640000000009 */
[----:B01----:R-:W-:Y:S05]  /*62f0*/  ENDCOLLECTIVE ;  /* 0x000000000000791b */ /* 0x003fea0003800000 */
.L_x_116:
[----:B------:R-:W-:Y:S02]  /*6300*/  HFMA2 R10, -RZ, RZ, 0, 2.384185791015625e-07 ;  /* 0x00000004ff0a7431 */ /* 0x000fe400000001ff */
[----:B------:R-:W-:-:S05]  /*6310*/  FADD R18, R12, R19 ;  /* 0x000000130c127221 */ /* 0x000fca0000000000 */
[----:B------:R-:W-:-:S07]  /*6320*/  MOV R11, R18 ;  /* 0x00000012000b7202 */ /* 0x000fce0000000f00 */
[----:B------:R-:W-:Y:S05]  /*6330*/  WARPSYNC.COLLECTIVE R8, `(.L_x_117) ;  /* 0x0000000008087348 */ /* 0x000fea0003c00000 */
[----:B------:R0:W1:Y:S02]  /*6340*/  SHFL.DOWN P0, R19, R11, R10, R9 ;  /* 0x0800000a0b137389 */ /* 0x0000640000000009 */
[----:B01----:R-:W-:Y:S05]  /*6350*/  ENDCOLLECTIVE ;  /* 0x000000000000791b */ /* 0x003fea0003800000 */
.L_x_117:
[----:B------:R-:W-:Y:S02]  /*6360*/  HFMA2 R10, -RZ, RZ, 0, 1.1920928955078125e-07 ;  /* 0x00000002ff0a7431 */ /* 0x000fe400000001ff */
[----:B------:R-:W-:-:S05]  /*6370*/  FADD R20, R18, R19 ;  /* 0x0000001312147221 */ /* 0x000fca0000000000 */
[----:B------:R-:W-:-:S07]  /*6380*/  MOV R11, R20 ;  /* 0x00000014000b7202 */ /* 0x000fce0000000f00 */
[----:B------:R-:W-:Y:S05]  /*6390*/  WARPSYNC.COLLECTIVE R8, `(.L_x_118) ;  /* 0x0000000008087348 */ /* 0x000fea0003c00000 */
[----:B------:R0:W1:Y:S02]  /*63a0*/  SHFL.DOWN P0, R19, R11, R10, R9 ;  /* 0x0800000a0b137389 */ /* 0x0000640000000009 */
[----:B01----:R-:W-:Y:S05]  /*63b0*/  ENDCOLLECTIVE ;  /* 0x000000000000791b */ /* 0x003fea0003800000 */
.L_x_118:
[----:B------:R-:W-:Y:S02]  /*63c0*/  HFMA2 R10, -RZ, RZ, 0, 5.9604644775390625e-08 ;  /* 0x00000001ff0a7431 */ /* 0x000fe400000001ff */
[----:B------:R-:W-:-:S05]  /*63d0*/  FADD R21, R20, R19 ;  /* 0x0000001314157221 */ /* 0x000fca0000000000 */
[----:B------:R-:W-:-:S07]  /*63e0*/  MOV R11, R21 ;  /* 0x00000015000b7202 */ /* 0x000fce0000000f00 */
[----:B------:R-:W-:Y:S05]  /*63f0*/  WARPSYNC.COLLECTIVE R8, `(.L_x_119) ;  /* 0x0000000008087348 */ /* 0x000fea0003c00000 */
[----:B------:R0:W1:Y:S02]  /*6400*/  SHFL.DOWN P0, R19, R11, R10, R9 ;  /* 0x0800000a0b137389 */ /* 0x0000640000000009 */
[----:B01----:R-:W-:Y:S05]  /*6410*/  ENDCOLLECTIVE ;  /* 0x000000000000791b */ /* 0x003fea0003800000 */
.L_x_119:
[----:B------:R-:W-:Y:S05]  /*6420*/  BRA `(.L_x_120) ;  /* 0xffffffd000647947 */ /* 0x000fea000383ffff */
.L_x_37:
[----:B------:R-:W-:Y:S01]  /*6430*/  BSSY B0, `(.L_x_121) ;  /* 0x0000008000007945 */ /* 0x000fe20003800000 */
[----:B------:R-:W-:Y:S02]  /*6440*/  MOV R11, R16 ;  /* 0x00000010000b7202 */ /* 0x000fe40000000f00 */
[----:B------:R-:W-:Y:S02]  /*6450*/  MOV R10, 0x10 ;  /* 0x00000010000a7802 */ /* 0x000fe40000000f00 */
[----:B------:R-:W-:Y:S02]  /*6460*/  MOV R9, 0x1f ;  /* 0x0000001f00097802 */ /* 0x000fe40000000f00 */
[----:B------:R-:W-:-:S07]  /*6470*/  MOV R8, 0xffffffff ;  /* 0xffffffff00087802 */ /* 0x000fce0000000f00 */
[----:B------:R-:W-:Y:S05]  /*6480*/  WARPSYNC.COLLECTIVE R8, `(.L_x_122) ;  /* 0x0000000008087348 */ /* 0x000fea0003c00000 */
[----:B------:R0:W1:Y:S02]  /*6490*/  SHFL.DOWN P0, R19, R11, R10, R9 ;  /* 0x0800000a0b137389 */ /* 0x0000640000000009 */
[----:B01----:R-:W-:Y:S05]  /*64a0*/  ENDCOLLECTIVE ;  /* 0x000000000000791b */ /* 0x003fea0003800000 */
.L_x_122:
[----:B------:R-:W-:Y:S05]  /*64b0*/  BSYNC B0 ;  /* 0x0000000000007941 */ /* 0x000fea0003800000 */
.L_x_121:
[----:B------:R-:W-:Y:S02]  /*64c0*/  HFMA2 R9, -RZ, RZ, 0, 1.847743988037109375e-06 ;  /* 0x0000001fff097431 */ /* 0x000fe400000001ff */
[----:B------:R-:W-:Y:S01]  /*64d0*/  FADD R11, R19, R16 ;  /* 0x00000010130b7221 */ /* 0x000fe20000000000 */
[----:B------:R-:W-:Y:S02]  /*64e0*/  MOV R10, 0x8 ;  /* 0x00000008000a7802 */ /* 0x000fe40000000f00 */
[----:B------:R-:W-:-:S07]  /*64f0*/  MOV R8, 0xffffffff ;  /* 0xffffffff00087802 */ /* 0x000fce0000000f00 */
[----:B------:R-:W-:Y:S05]  /*6500*/  WARPSYNC.COLLECTIVE R8, `(.L_x_123) ;  /* 0x0000000008087348 */ /* 0x000fea0003c00000 */
[----:B------:R0:W1:Y:S02]  /*6510*/  SHFL.DOWN P0, R19, R11, R10, R9 ;  /* 0x0800000a0b137389 */ /* 0x0000640000000009 */
[----:B01----:R-:W-:Y:S05]  /*6520*/  ENDCOLLECTIVE ;  /* 0x000000000000791b */ /* 0x003fea0003800000 */
.L_x_123:
[----:B------:R-:W-:Y:S02]  /*6530*/  HFMA2 R10, -RZ, RZ, 0, 2.384185791015625e-07 ;  /* 0x00000004ff0a7431 */ /* 0x000fe400000001ff */
[----:B------:R-:W-:-:S05]  /*6540*/  FADD R18, R11, R19 ;  /* 0x000000130b127221 */ /* 0x000fca0000000000 */
[----:B------:R-:W-:-:S07]  /*6550*/  MOV R11, R18 ;  /* 0x00000012000b7202 */ /* 0x000fce0000000f00 */
[----:B------:R-:W-:Y:S05]  /*6560*/  WARPSYNC.COLLECTIVE R8, `(.L_x_124) ;  /* 0x0000000008087348 */ /* 0x000fea0003c00000 */
[----:B------:R0:W1:Y:S02]  /*6570*/  SHFL.DOWN P0, R19, R11, R10, R9 ;  /* 0x0800000a0b137389 */ /* 0x0000640000000009 */
[----:B01----:R-:W-:Y:S05]  /*6580*/  ENDCOLLECTIVE ;  /* 0x000000000000791b */ /* 0x003fea0003800000 */
.L_x_124:
[----:B------:R-:W-:Y:S02]  /*6590*/  HFMA2 R10, -RZ, RZ, 0, 1.1920928955078125e-07 ;  /* 0x00000002ff0a7431 */ /* 0x000fe400000001ff */
[----:B------:R-:W-:-:S05]  /*65a0*/  FADD R20, R18, R19 ;  /* 0x0000001312147221 */ /* 0x000fca0000000000 */
[----:B------:R-:W-:-:S07]  /*65b0*/  MOV R11, R20 ;  /* 0x00000014000b7202 */ /* 0x000fce0000000f00 */
[----:B------:R-:W-:Y:S05]  /*65c0*/  WARPSYNC.COLLECTIVE R8, `(.L_x_125) ;  /* 0x0000000008087348 */ /* 0x000fea0003c00000 */
[----:B------:R0:W1:Y:S02]  /*65d0*/  SHFL.DOWN P0, R19, R11, R10, R9 ;  /* 0x0800000a0b137389 */ /* 0x0000640000000009 */
[----:B01----:R-:W-:Y:S05]  /*65e0*/  ENDCOLLECTIVE ;  /* 0x000000000000791b */ /* 0x003fea0003800000 */
.L_x_125:
[----:B------:R-:W-:Y:S02]  /*65f0*/  HFMA2 R10, -RZ, RZ, 0, 5.9604644775390625e-08 ;  /* 0x00000001ff0a7431 */ /* 0x000fe400000001ff */
[----:B------:R-:W-:-:S05]  /*6600*/  FADD R26, R20, R19 ;  /* 0x00000013141a7221 */ /* 0x000fca0000000000 */
[----:B------:R-:W-:-:S07]  /*6610*/  MOV R11, R26 ;  /* 0x0000001a000b7202 */ /* 0x000fce0000000f00 */
[----:B------:R-:W-:Y:S05]  /*6620*/  WARPSYNC.COLLECTIVE R8, `(.L_x_126) ;  /* 0x0000000008087348 */ /* 0x000fea0003c00000 */
[----:B------:R0:W1:Y:S02]  /*6630*/  SHFL.DOWN P0, R19, R11, R10, R9 ;  /* 0x0800000a0b137389 */ /* 0x0000640000000009 */
[----:B01----:R-:W-:Y:S05]  /*6640*/  ENDCOLLECTIVE ;  /* 0x000000000000791b */ /* 0x003fea0003800000 */
.L_x_126:
[----:B------:R-:W-:Y:S05]  /*6650*/  BRA `(.L_x_127) ;  /* 0xffffffd000a07947 */ /* 0x000fea000383ffff */
.L_x_42:
[----:B-1----:R-:W-:Y:S01]  /*6660*/  HFMA2 R10, -RZ, RZ, 0, 9.5367431640625e-07 ;  /* 0x00000010ff0a7431 */ /* 0x002fe200000001ff */
[----:B------:R-:W-:Y:S01]  /*6670*/  BSSY B0, `(.L_x_128) ;  /* 0x0000007000007945 */ /* 0x000fe20003800000 */
[----:B------:R-:W-:Y:S02]  /*6680*/  MOV R11, R16 ;  /* 0x00000010000b7202 */ /* 0x000fe40000000f00 */
[----:B------:R-:W-:Y:S02]  /*6690*/  MOV R9, 0x1f ;  /* 0x0000001f00097802 */ /* 0x000fe40000000f00 */
[----:B------:R-:W-:-:S07]  /*66a0*/  MOV R8, 0xffffffff ;  /* 0xffffffff00087802 */ /* 0x000fce0000000f00 */
[----:B0-----:R-:W-:Y:S05]  /*66b0*/  WARPSYNC.COLLECTIVE R8, `(.L_x_129) ;  /* 0x0000000008087348 */ /* 0x001fea0003c00000 */
[----:B------:R1:W2:Y:S02]  /*66c0*/  SHFL.DOWN P0, R19, R11, R10, R9 ;  /* 0x0800000a0b137389 */ /* 0x0002a40000000009 */
[----:B012---:R-:W-:Y:S05]  /*66d0*/  ENDCOLLECTIVE ;  /* 0x000000000000791b */ /* 0x007fea0003800000 */
.L_x_129:
[----:B------:R-:W-:Y:S05]  /*66e0*/  BSYNC B0 ;  /* 0x0000000000007941 */ /* 0x000fea0003800000 */
.L_x_128:
[----:B------:R-:W-:Y:S02]  /*66f0*/  HFMA2 R10, -RZ, RZ, 0, 4.76837158203125e-07 ;  /* 0x00000008ff0a7431 */ /* 0x000fe400000001ff */
[----:B------:R-:W-:Y:S01]  /*6700*/  FADD R11, R19, R16 ;  /* 0x00000010130b7221 */ /* 0x000fe20000000000 */
[----:B------:R-:W-:Y:S02]  /*6710*/  MOV R9, 0x1f ;  /* 0x0000001f00097802 */ /* 0x000fe40000000f00 */
[----:B------:R-:W-:-:S07]  /*6720*/  MOV R8, 0xffffffff ;  /* 0xffffffff00087802 */ /* 0x000fce0000000f00 */
[----:B------:R-:W-:Y:S05]  /*6730*/  WARPSYNC.COLLECTIVE R8, `(.L_x_130) ;  /* 0x0000000008087348 */ /* 0x000fea0003c00000 */
[----:B------:R0:W1:Y:S02]  /*6740*/  SHFL.DOWN P0, R19, R11, R10, R9 ;  /* 0x0800000a0b137389 */ /* 0x0000640000000009 */
[----:B01----:R-:W-:Y:S05]  /*6750*/  ENDCOLLECTIVE ;  /* 0x000000000000791b */ /* 0x003fea0003800000 */
.L_x_130:
[----:B------:R-:W-:Y:S02]  /*6760*/  HFMA2 R10, -RZ, RZ, 0, 2.384185791015625e-07 ;  /* 0x00000004ff0a7431 */ /* 0x000fe400000001ff */
[----:B------:R-:W-:-:S05]  /*6770*/  FADD R18, R11, R19 ;  /* 0x000000130b127221 */ /* 0x000fca0000000000 */
[----:B------:R-:W-:-:S07]  /*6780*/  MOV R11, R18 ;  /* 0x00000012000b7202 */ /* 0x000fce0000000f00 */
[----:B------:R-:W-:Y:S05]  /*6790*/  WARPSYNC.COLLECTIVE R8, `(.L_x_131) ;  /* 0x0000000008087348 */ /* 0x000fea0003c00000 */
[----:B------:R0:W1:Y:S02]  /*67a0*/  SHFL.DOWN P0, R19, R11, R10, R9 ;  /* 0x0800000a0b137389 */ /* 0x0000640000000009 */
[----:B01----:R-:W-:Y:S05]  /*67b0*/  ENDCOLLECTIVE ;  /* 0x000000000000791b */ /* 0x003fea0003800000 */
.L_x_131:
[----:B------:R-:W-:Y:S02]  /*67c0*/  HFMA2 R10, -RZ, RZ, 0, 1.1920928955078125e-07 ;  /* 0x00000002ff0a7431 */ /* 0x000fe400000001ff */
[----:B------:R-:W-:-:S05]  /*67d0*/  FADD R20, R18, R19 ;  /* 0x0000001312147221 */ /* 0x000fca0000000000 */
[----:B------:R-:W-:-:S07]  /*67e0*/  MOV R11, R20 ;  /* 0x00000014000b7202 */ /* 0x000fce0000000f00 */
[----:B------:R-:W-:Y:S05]  /*67f0*/  WARPSYNC.COLLECTIVE R8, `(.L_x_132) ;  /* 0x0000000008087348 */ /* 0x000fea0003c00000 */
[----:B------:R0:W1:Y:S02]  /*6800*/  SHFL.DOWN P0, R19, R11, R10, R9 ;  /* 0x0800000a0b137389 */ /* 0x0000640000000009 */
[----:B01----:R-:W-:Y:S05]  /*6810*/  ENDCOLLECTIVE ;  /* 0x000000000000791b */ /* 0x003fea0003800000 */
.L_x_132:
[----:B------:R-:W-:Y:S02]  /*6820*/  HFMA2 R10, -RZ, RZ, 0, 5.9604644775390625e-08 ;  /* 0x00000001ff0a7431 */ /* 0x000fe400000001ff */
[----:B------:R-:W-:-:S05]  /*6830*/  FADD R26, R20, R19 ;  /* 0x00000013141a7221 */ /* 0x000fca0000000000 */
[----:B------:R-:W-:-:S07]  /*6840*/  MOV R11, R26 ;  /* 0x0000001a000b7202 */ /* 0x000fce0000000f00 */
[----:B------:R-:W-:Y:S05]  /*6850*/  WARPSYNC.COLLECTIVE R8, `(.L_x_133) ;  /* 0x0000000008087348 */ /* 0x000fea0003c00000 */
[----:B------:R0:W1:Y:S02]  /*6860*/  SHFL.DOWN P0, R19, R11, R10, R9 ;  /* 0x0800000a0b137389 */ /* 0x0000640000000009 */
[----:B01----:R-:W-:Y:S05]  /*6870*/  ENDCOLLECTIVE ;  /* 0x000000000000791b */ /* 0x003fea0003800000 */
.L_x_133:
[----:B------:R-:W-:Y:S05]  /*6880*/  BRA `(.L_x_134) ;  /* 0xffffffd000a87947 */ /* 0x000fea000383ffff */
.L_x_49:
[----:B------:R-:W-:Y:S01]  /*6890*/  HFMA2 R9, -RZ, RZ, 0, 1.847743988037109375e-06 ;  /* 0x0000001fff097431 */ /* 0x000fe200000001ff */
[----:B------:R-:W-:Y:S02]  /*68a0*/  MOV R10, 0x10 ;  /* 0x00000010000a7802 */ /* 0x000fe40000000f00 */
[----:B------:R-:W-:-:S07]  /*68b0*/  MOV R8, 0xffffffff ;  /* 0xffffffff00087802 */ /* 0x000fce0000000f00 */
[----:B0--34-:R-:W-:Y:S05]  /*68c0*/  WARPSYNC.COLLECTIVE R8, `(.L_x_135) ;  /* 0x0000000008087348 */ /* 0x019fea0003c00000 */
[----:B------:R1:W2:Y:S02]  /*68d0*/  SHFL.DOWN P0, R19, R11, R10, R9 ;  /* 0x0800000a0b137389 */ /* 0x0002a40000000009 */
[----:B01234-:R-:W-:Y:S05]  /*68e0*/  ENDCOLLECTIVE ;  /* 0x000000000000791b */ /* 0x01ffea0003800000 */
.L_x_135:
[----:B------:R-:W-:Y:S02]  /*68f0*/  HFMA2 R10, -RZ, RZ, 0, 4.76837158203125e-07 ;  /* 0x00000008ff0a7431 */ /* 0x000fe400000001ff */
[----:B------:R-:W-:-:S05]  /*6900*/  FADD R4, R19, R11 ;  /* 0x0000000b13047221 */ /* 0x000fca0000000000 */
[----:B------:R-:W-:-:S07]  /*6910*/  MOV R11, R4 ;  /* 0x00000004000b7202 */ /* 0x000fce0000000f00 */
[----:B------:R-:W-:Y:S05]  /*6920*/  WARPSYNC.COLLECTIVE R8, `(.L_x_136) ;  /* 0x0000000008087348 */ /* 0x000fea0003c00000 */
[----:B------:R0:W1:Y:S02]  /*6930*/  SHFL.DOWN P0, R19, R11, R10, R9 ;  /* 0x0800000a0b137389 */ /* 0x0000640000000009 */
[----:B01----:R-:W-:Y:S05]  /*6940*/  ENDCOLLECTIVE ;  /* 0x000000000000791b */ /* 0x003fea0003800000 */
.L_x_136:
[----:B------:R-:W-:Y:S02]  /*6950*/  HFMA2 R10, -RZ, RZ, 0, 2.384185791015625e-07 ;  /* 0x00000004ff0a7431 */ /* 0x000fe400000001ff */
[----:B------:R-:W-:-:S05]  /*6960*/  FADD R12, R4, R19 ;  /* 0x00000013040c7221 */ /* 0x000fca0000000000 */
[----:B------:R-:W-:-:S07]  /*6970*/  MOV R11, R12 ;  /* 0x0000000c000b7202 */ /* 0x000fce0000000f00 */
[----:B------:R-:W-:Y:S05]  /*6980*/  WARPSYNC.COLLECTIVE R8, `(.L_x_137) ;  /* 0x0000000008087348 */ /* 0x000fea0003c00000 */
[----:B------:R0:W1:Y:S02]  /*6990*/  SHFL.DOWN P0, R19, R11, R10, R9 ;  /* 0x0800000a0b137389 */ /* 0x0000640000000009 */
[----:B01----:R-:W-:Y:S05]  /*69a0*/  ENDCOLLECTIVE ;  /* 0x000000000000791b */ /* 0x003fea0003800000 */
.L_x_137:
[----:B------:R-:W-:Y:S02]  /*69b0*/  HFMA2 R10, -RZ, RZ, 0, 1.1920928955078125e-07 ;  /* 0x00000002ff0a7431 */ /* 0x000fe400000001ff */
[----:B------:R-:W-:-:S05]  /*69c0*/  FADD R13, R12, R19 ;  /* 0x000000130c0d7221 */ /* 0x000fca0000000000 */
[----:B------:R-:W-:-:S07]  /*69d0*/  MOV R11, R13 ;  /* 0x0000000d000b7202 */ /* 0x000fce0000000f00 */
[----:B------:R-:W-:Y:S05]  /*69e0*/  WARPSYNC.COLLECTIVE R8, `(.L_x_138) ;  /* 0x0000000008087348 */ /* 0x000fea0003c00000 */
[----:B------:R0:W1:Y:S02]  /*69f0*/  SHFL.DOWN P0, R19, R11, R10, R9 ;  /* 0x0800000a0b137389 */ /* 0x0000640000000009 */
[----:B01----:R-:W-:Y:S05]  /*6a00*/  ENDCOLLECTIVE ;  /* 0x000000000000791b */ /* 0x003fea0003800000 */
.L_x_138:
[----:B------:R-:W-:Y:S02]  /*6a10*/  HFMA2 R10, -RZ, RZ, 0, 5.9604644775390625e-08 ;  /* 0x00000001ff0a7431 */ /* 0x000fe400000001ff */
[----:B------:R-:W-:-:S05]  /*6a20*/  FADD R14, R13, R19 ;  /* 0x000000130d0e7221 */ /* 0x000fca0000000000 */
[----:B------:R-:W-:-:S07]  /*6a30*/  MOV R11, R14 ;  /* 0x0000000e000b7202 */ /* 0x000fce0000000f00 */
[----:B------:R-:W-:Y:S05]  /*6a40*/  WARPSYNC.COLLECTIVE R8, `(.L_x_139) ;  /* 0x0000000008087348 */ /* 0x000fea0003c00000 */
[----:B------:R0:W1:Y:S02]  /*6a50*/  SHFL.DOWN P0, R19, R11, R10, R9 ;  /* 0x0800000a0b137389 */ /* 0x0000640000000009 */
[----:B01----:R-:W-:Y:S05]  /*6a60*/  ENDCOLLECTIVE ;  /* 0x000000000000791b */ /* 0x003fea0003800000 */
.L_x_139:
[----:B------:R-:W-:Y:S05]  /*6a70*/  BRA `(.L_x_140) ;  /* 0xffffffd400187947 */ /* 0x000fea000383ffff */
.L_x_54:
[----:B------:R-:W-:Y:S01]  /*6a80*/  HFMA2 R9, -RZ, RZ, 0, 1.847743988037109375e-06 ;  /* 0x0000001fff097431 */ /* 0x000fe200000001ff */
[----:B------:R-:W-:Y:S01]  /*6a90*/  BSSY B0, `(.L_x_141) ;  /* 0x0000006000007945 */ /* 0x000fe20003800000 */
[----:B------:R-:W-:Y:S02]  /*6aa0*/  MOV R10, 0x10 ;  /* 0x00000010000a7802 */ /* 0x000fe40000000f00 */
[----:B------:R-:W-:-:S07]  /*6ab0*/  MOV R8, 0xffffffff ;  /* 0xffffffff00087802 */ /* 0x000fce0000000f00 */
[----:B0123--:R-:W-:Y:S05]  /*6ac0*/  WARPSYNC.COLLECTIVE R8, `(.L_x_142) ;  /* 0x0000000008087348 */ /* 0x00ffea0003c00000 */
[----:B--2---:R2:W4:Y:S02]  /*6ad0*/  SHFL.DOWN P0, R19, R11, R10, R9 ;  /* 0x0800000a0b137389 */ /* 0x0045240000000009 */
[----:B01234-:R-:W-:Y:S05]  /*6ae0*/  ENDCOLLECTIVE ;  /* 0x000000000000791b */ /* 0x01ffea0003800000 */
.L_x_142:
[----:B------:R-:W-:Y:S05]  /*6af0*/  BSYNC B0 ;  /* 0x0000000000007941 */ /* 0x000fea0003800000 */
.L_x_141:
[----:B------:R-:W-:Y:S02]  /*6b00*/  HFMA2 R10, -RZ, RZ, 0, 4.76837158203125e-07 ;  /* 0x00000008ff0a7431 */ /* 0x000fe400000001ff */
[----:B------:R-:W-:Y:S01]  /*6b10*/  FADD R11, R19, R11 ;  /* 0x0000000b130b7221 */ /* 0x000fe20000000000 */
[----:B------:R-:W-:Y:S02]  /*6b20*/  MOV R9, 0x1f ;  /* 0x0000001f00097802 */ /* 0x000fe40000000f00 */
[----:B------:R-:W-:-:S07]  /*6b30*/  MOV R8, 0xffffffff ;  /* 0xffffffff00087802 */ /* 0x000fce0000000f00 */
[----:B------:R-:W-:Y:S05]  /*6b40*/  WARPSYNC.COLLECTIVE R8, `(.L_x_143) ;  /* 0x0000000008087348 */ /* 0x000fea0003c00000 */
[----:B------:R0:W1:Y:S02]  /*6b50*/  SHFL.DOWN P0, R19, R11, R10, R9 ;  /* 0x0800000a0b137389 */ /* 0x0000640000000009 */
[----:B01----:R-:W-:Y:S05]  /*6b60*/  ENDCOLLECTIVE ;  /* 0x000000000000791b */ /* 0x003fea0003800000 */
.L_x_143:
[----:B------:R-:W-:Y:S02]  /*6b70*/  HFMA2 R10, -RZ, RZ, 0, 2.384185791015625e-07 ;  /* 0x00000004ff0a7431 */ /* 0x000fe400000001ff */
[----:B------:R-:W-:-:S05]  /*6b80*/  FADD R0, R11, R19 ;  /* 0x000000130b007221 */ /* 0x000fca0000000000 */
[----:B------:R-:W-:-:S07]  /*6b90*/  MOV R11, R0 ;  /* 0x00000000000b7202 */ /* 0x000fce0000000f00 */
[----:B------:R-:W-:Y:S05]  /*6ba0*/  WARPSYNC.COLLECTIVE R8, `(.L_x_144) ;  /* 0x0000000008087348 */ /* 0x000fea0003c00000 */
[----:B------:R0:W1:Y:S02]  /*6bb0*/  SHFL.DOWN P0, R19, R11, R10, R9 ;  /* 0x0800000a0b137389 */ /* 0x0000640000000009 */
[----:B01----:R-:W-:Y:S05]  /*6bc0*/  ENDCOLLECTIVE ;  /* 0x000000000000791b */ /* 0x003fea0003800000 */
.L_x_144:
[----:B------:R-:W-:Y:S02]  /*6bd0*/  HFMA2 R10, -RZ, RZ, 0, 1.1920928955078125e-07 ;  /* 0x00000002ff0a7431 */ /* 0x000fe400000001ff */
[----:B------:R-:W-:-:S05]  /*6be0*/  FADD R12, R0, R19 ;  /* 0x00000013000c7221 */ /* 0x000fca0000000000 */
[----:B------:R-:W-:-:S07]  /*6bf0*/  MOV R11, R12 ;  /* 0x0000000c000b7202 */ /* 0x000fce0000000f00 */
[----:B------:R-:W-:Y:S05]  /*6c00*/  WARPSYNC.COLLECTIVE R8, `(.L_x_145) ;  /* 0x0000000008087348 */ /* 0x000fea0003c00000 */
[----:B------:R0:W1:Y:S02]  /*6c10*/  SHFL.DOWN P0, R19, R11, R10, R9 ;  /* 0x0800000a0b137389 */ /* 0x0000640000000009 */
[----:B01----:R-:W-:Y:S05]  /*6c20*/  ENDCOLLECTIVE ;  /* 0x000000000000791b */ /* 0x003fea0003800000 */
.L_x_145:
[----:B------:R-:W-:Y:S02]  /*6c30*/  HFMA2 R10, -RZ, RZ, 0, 5.9604644775390625e-08 ;  /* 0x00000001ff0a7431 */ /* 0x000fe400000001ff */
[----:B------:R-:W-:-:S05]  /*6c40*/  FADD R13, R12, R19 ;  /* 0x000000130c0d7221 */ /* 0x000fca0000000000 */
[----:B------:R-:W-:-:S07]  /*6c50*/  MOV R11, R13 ;  /* 0x0000000d000b7202 */ /* 0x000fce0000000f00 */
[----:B------:R-:W-:Y:S05]  /*6c60*/  WARPSYNC.COLLECTIVE R8, `(.L_x_146) ;  /* 0x0000000008087348 */ /* 0x000fea0003c00000 */
[----:B------:R0:W1:Y:S02]  /*6c70*/  SHFL.DOWN P0, R19, R11, R10, R9 ;  /* 0x0800000a0b137389 */ /* 0x0000640000000009 */
[----:B01----:R-:W-:Y:S05]  /*6c80*/  ENDCOLLECTIVE ;  /* 0x000000000000791b */ /* 0x003fea0003800000 */
.L_x_146:
[----:B------:R-:W-:Y:S05]  /*6c90*/  BRA `(.L_x_147) ;  /* 0xffffffd400407947 */ /* 0x000fea000383ffff */
.L_x_59:
[----:B------:R-:W-:Y:S01]  /*6ca0*/  HFMA2 R9, -RZ, RZ, 0, 1.847743988037109375e-06 ;  /* 0x0000001fff097431 */ /* 0x000fe200000001ff */
[----:B------:R-:W-:Y:S01]  /*6cb0*/  BSSY B0, `(.L_x_148) ;  /* 0x0000006000007945 */ /* 0x000fe20003800000 */
[----:B------:R-:W-:Y:S02]  /*6cc0*/  MOV R10, 0x10 ;  /* 0x00000010000a7802 */ /* 0x000fe40000000f00 */
[----:B------:R-:W-:-:S07]  /*6cd0*/  MOV R8, 0xffffffff ;  /* 0xffffffff00087802 */ /* 0x000fce0000000f00 */
[----:B01234-:R-:W-:Y:S05]  /*6ce0*/  WARPSYNC.COLLECTIVE R8, `(.L_x_149) ;  /* 0x0000000008087348 */ /* 0x01ffea0003c00000 */
[----:B----4-:R4:W0:Y:S02]  /*6cf0*/  SHFL.DOWN P0, R19, R11, R10, R9 ;  /* 0x0800000a0b137389 */ /* 0x0108240000000009 */
[----:B01234-:R-:W-:Y:S05]  /*6d00*/  ENDCOLLECTIVE ;  /* 0x000000000000791b */ /* 0x01ffea0003800000 */
.L_x_149:
[----:B------:R-:W-:Y:S05]  /*6d10*/  BSYNC B0 ;  /* 0x0000000000007941 */ /* 0x000fea0003800000 */
.L_x_148:
[----:B------:R-:W-:Y:S02]  /*6d20*/  HFMA2 R10, -RZ, RZ, 0, 4.76837158203125e-07 ;  /* 0x00000008ff0a7431 */ /* 0x000fe400000001ff */
[----:B------:R-:W-:Y:S01]  /*6d30*/  FADD R11, R19, R11 ;  /* 0x0000000b130b7221 */ /* 0x000fe20000000000 */
[----:B------:R-:W-:Y:S02]  /*6d40*/  MOV R9, 0x1f ;  /* 0x0000001f00097802 */ /* 0x000fe40000000f00 */
[----:B------:R-:W-:-:S07]  /*6d50*/  MOV R8, 0xffffffff ;  /* 0xffffffff00087802 */ /* 0x000fce0000000f00 */
[----:B------:R-:W-:Y:S05]  /*6d60*/  WARPSYNC.COLLECTIVE R8, `(.L_x_150) ;  /* 0x0000000008087348 */ /* 0x000fea0003c00000 */
[----:B------:R0:W1:Y:S02]  /*6d70*/  SHFL.DOWN P0, R19, R11, R10, R9 ;  /* 0x0800000a0b137389 */ /* 0x0000640000000009 */
[----:B01----:R-:W-:Y:S05]  /*6d80*/  ENDCOLLECTIVE ;  /* 0x000000000000791b */ /* 0x003fea0003800000 */
.L_x_150:
[----:B------:R-:W-:Y:S02]  /*6d90*/  HFMA2 R10, -RZ, RZ, 0, 2.384185791015625e-07 ;  /* 0x00000004ff0a7431 */ /* 0x000fe400000001ff */
[----:B------:R-:W-:-:S05]  /*6da0*/  FADD R4, R11, R19 ;  /* 0x000000130b047221 */ /* 0x000fca0000000000 */
[----:B------:R-:W-:-:S07]  /*6db0*/  MOV R11, R4 ;  /* 0x00000004000b7202 */ /* 0x000fce0000000f00 */
[----:B------:R-:W-:Y:S05]  /*6dc0*/  WARPSYNC.COLLECTIVE R8, `(.L_x_151) ;  /* 0x0000000008087348 */ /* 0x000fea0003c00000 */
[----:B------:R0:W1:Y:S02]  /*6dd0*/  SHFL.DOWN P0, R19, R11, R10, R9 ;  /* 0x0800000a0b137389 */ /* 0x0000640000000009 */
[----:B01----:R-:W-:Y:S05]  /*6de0*/  ENDCOLLECTIVE ;  /* 0x000000000000791b */ /* 0x003fea0003800000 */
.L_x_151:
[----:B------:R-:W-:Y:S02]  /*6df0*/  HFMA2 R10, -RZ, RZ, 0, 1.1920928955078125e-07 ;  /* 0x00000002ff0a7431 */ /* 0x000fe400000001ff */
[----:B------:R-:W-:-:S05]  /*6e00*/  FADD R12, R4, R19 ;  /* 0x00000013040c7221 */ /* 0x000fca0000000000 */
[----:B------:R-:W-:-:S07]  /*6e10*/  MOV R11, R12 ;  /* 0x0000000c000b7202 */ /* 0x000fce0000000f00 */
[----:B------:R-:W-:Y:S05]  /*6e20*/  WARPSYNC.COLLECTIVE R8, `(.L_x_152) ;  /* 0x0000000008087348 */ /* 0x000fea0003c00000 */
[----:B------:R0:W1:Y:S02]  /*6e30*/  SHFL.DOWN P0, R19, R11, R10, R9 ;  /* 0x0800000a0b137389 */ /* 0x0000640000000009 */
[----:B01----:R-:W-:Y:S05]  /*6e40*/  ENDCOLLECTIVE ;  /* 0x000000000000791b */ /* 0x003fea0003800000 */
.L_x_152:
[----:B------:R-:W-:Y:S02]  /*6e50*/  HFMA2 R10, -RZ, RZ, 0, 5.9604644775390625e-08 ;  /* 0x00000001ff0a7431 */ /* 0x000fe400000001ff */
[----:B------:R-:W-:-:S05]  /*6e60*/  FADD R13, R12, R19 ;  /* 0x000000130c0d7221 */ /* 0x000fca0000000000 */
[----:B------:R-:W-:-:S07]  /*6e70*/  MOV R11, R13 ;  /* 0x0000000d000b7202 */ /* 0x000fce0000000f00 */
[----:B------:R-:W-:Y:S05]  /*6e80*/  WARPSYNC.COLLECTIVE R8, `(.L_x_153) ;  /* 0x0000000008087348 */ /* 0x000fea0003c00000 */
[----:B------:R0:W1:Y:S02]  /*6e90*/  SHFL.DOWN P0, R19, R11, R10, R9 ;  /* 0x0800000a0b137389 */ /* 0x0000640000000009 */
[----:B01----:R-:W-:Y:S05]  /*6ea0*/  ENDCOLLECTIVE ;  /* 0x000000000000791b */ /* 0x003fea0003800000 */
.L_x_153:
[----:B------:R-:W-:Y:S05]  /*6eb0*/  BRA `(.L_x_154) ;  /* 0xffffffd4006c7947 */ /* 0x000fea000383ffff */
.L_x_64:
[----:B------:R-:W-:Y:S01]  /*6ec0*/  HFMA2 R9, -RZ, RZ, 0, 1.847743988037109375e-06 ;  /* 0x0000001fff097431 */ /* 0x000fe200000001ff */
[----:B------:R-:W-:Y:S01]  /*6ed0*/  BSSY B0, `(.L_x_155) ;  /* 0x0000006000007945 */ /* 0x000fe20003800000 */
[----:B------:R-:W-:Y:S02]  /*6ee0*/  MOV R10, 0x10 ;  /* 0x00000010000a7802 */ /* 0x000fe40000000f00 */
[----:B------:R-:W-:-:S07]  /*6ef0*/  MOV R8, 0xffffffff ;  /* 0xffffffff00087802 */ /* 0x000fce0000000f00 */
[----:B01234-:R-:W-:Y:S05]  /*6f00*/  WARPSYNC.COLLECTIVE R8, `(.L_x_156) ;  /* 0x0000000008087348 */ /* 0x01ffea0003c00000 */
[----:B----4-:R4:W0:Y:S02]  /*6f10*/  SHFL.DOWN P0, R19, R11, R10, R9 ;  /* 0x0800000a0b137389 */ /* 0x0108240000000009 */
[----:B01234-:R-:W-:Y:S05]  /*6f20*/  ENDCOLLECTIVE ;  /* 0x000000000000791b */ /* 0x01ffea0003800000 */
.L_x_156:
[----:B------:R-:W-:Y:S05]  /*6f30*/  BSYNC B0 ;  /* 0x0000000000007941 */ /* 0x000fea0003800000 */
.L_x_155:
[----:B------:R-:W-:Y:S02]  /*6f40*/  HFMA2 R10, -RZ, RZ, 0, 4.76837158203125e-07 ;  /* 0x00000008ff0a7431 */ /* 0x000fe400000001ff */
[----:B------:R-:W-:Y:S01]  /*6f50*/  FADD R11, R19, R11 ;  /* 0x0000000b130b7221 */ /* 0x000fe20000000000 */
[----:B------:R-:W-:Y:S02]  /*6f60*/  MOV R9, 0x1f ;  /* 0x0000001f00097802 */ /* 0x000fe40000000f00 */
[----:B------:R-:W-:-:S07]  /*6f70*/  MOV R8, 0xffffffff ;  /* 0xffffffff00087802 */ /* 0x000fce0000000f00 */
[----:B------:R-:W-:Y:S05]  /*6f80*/  WARPSYNC.COLLECTIVE R8, `(.L_x_157) ;  /* 0x0000000008087348 */ /* 0x000fea0003c00000 */
[----:B------:R0:W1:Y:S02]  /*6f90*/  SHFL.DOWN P0, R19, R11, R10, R9 ;  /* 0x0800000a0b137389 */ /* 0x0000640000000009 */
[----:B01----:R-:W-:Y:S05]  /*6fa0*/  ENDCOLLECTIVE ;  /* 0x000000000000791b */ /* 0x003fea0003800000 */
.L_x_157:
[----:B------:R-:W-:Y:S02]  /*6fb0*/  HFMA2 R10, -RZ, RZ, 0, 2.384185791015625e-07 ;  /* 0x00000004ff0a7431 */ /* 0x000fe400000001ff */
[----:B------:R-:W-:-:S05]  /*6fc0*/  FADD R0, R11, R19 ;  /* 0x000000130b007221 */ /* 0x000fca0000000000 */
[----:B------:R-:W-:-:S07]  /*6fd0*/  MOV R11, R0 ;  /* 0x00000000000b7202 */ /* 0x000fce0000000f00 */
[----:B------:R-:W-:Y:S05]  /*6fe0*/  WARPSYNC.COLLECTIVE R8, `(.L_x_158) ;  /* 0x0000000008087348 */ /* 0x000fea0003c00000 */
[----:B------:R0:W1:Y:S02]  /*6ff0*/  SHFL.DOWN P0, R19, R11, R10, R9 ;  /* 0x0800000a0b137389 */ /* 0x0000640000000009 */
[----:B01----:R-:W-:Y:S05]  /*7000*/  ENDCOLLECTIVE ;  /* 0x000000000000791b */ /* 0x003fea0003800000 */
.L_x_158:
[----:B------:R-:W-:Y:S02]  /*7010*/  HFMA2 R10, -RZ, RZ, 0, 1.1920928955078125e-07 ;  /* 0x00000002ff0a7431 */ /* 0x000fe400000001ff */
[----:B------:R-:W-:-:S05]  /*7020*/  FADD R12, R0, R19 ;  /* 0x00000013000c7221 */ /* 0x000fca0000000000 */
[----:B------:R-:W-:-:S07]  /*7030*/  MOV R11, R12 ;  /* 0x0000000c000b7202 */ /* 0x000fce0000000f00 */
[----:B------:R-:W-:Y:S05]  /*7040*/  WARPSYNC.COLLECTIVE R8, `(.L_x_159) ;  /* 0x0000000008087348 */ /* 0x000fea0003c00000 */
[----:B------:R0:W1:Y:S02]  /*7050*/  SHFL.DOWN P0, R19, R11, R10, R9 ;  /* 0x0800000a0b137389 */ /* 0x0000640000000009 */
[----:B01----:R-:W-:Y:S05]  /*7060*/  ENDCOLLECTIVE ;  /* 0x000000000000791b */ /* 0x003fea0003800000 */
.L_x_159:
[----:B------:R-:W-:Y:S02]  /*7070*/  HFMA2 R10, -RZ, RZ, 0, 5.9604644775390625e-08 ;  /* 0x00000001ff0a7431 */ /* 0x000fe400000001ff */
[----:B------:R-:W-:-:S05]  /*7080*/  FADD R13, R12, R19 ;  /* 0x000000130c0d7221 */ /* 0x000fca0000000000 */
[----:B------:R-:W-:-:S07]  /*7090*/  MOV R11, R13 ;  /* 0x0000000d000b7202 */ /* 0x000fce0000000f00 */
[----:B------:R-:W-:Y:S05]  /*70a0*/  WARPSYNC.COLLECTIVE R8, `(.L_x_160) ;  /* 0x0000000008087348 */ /* 0x000fea0003c00000 */
[----:B------:R0:W1:Y:S02]  /*70b0*/  SHFL.DOWN P0, R19, R11, R10, R9 ;  /* 0x0800000a0b137389 */ /* 0x0000640000000009 */
[----:B01----:R-:W-:Y:S05]  /*70c0*/  ENDCOLLECTIVE ;  /* 0x000000000000791b */ /* 0x003fea0003800000 */
.L_x_160:
[----:B------:R-:W-:Y:S05]  /*70d0*/  BRA `(.L_x_161) ;  /* 0xffffffd4009c7947 */ /* 0x000fea000383ffff */
.L_x_69:
[----:B------:R-:W-:Y:S01]  /*70e0*/  HFMA2 R9, -RZ, RZ, 0, 1.847743988037109375e-06 ;  /* 0x0000001fff097431 */ /* 0x000fe200000001ff */
[----:B------:R-:W-:Y:S01]  /*70f0*/  BSSY B0, `(.L_x_162) ;  /* 0x0000006000007945 */ /* 0x000fe20003800000 */
[----:B------:R-:W-:Y:S02]  /*7100*/  MOV R10, 0x10 ;  /* 0x00000010000a7802 */ /* 0x000fe40000000f00 */
[----:B------:R-:W-:-:S07]  /*7110*/  MOV R8, 0xffffffff ;  /* 0xffffffff00087802 */ /* 0x000fce0000000f00 */
[----:B01234-:R-:W-:Y:S05]  /*7120*/  WARPSYNC.COLLECTIVE R8, `(.L_x_163) ;  /* 0x0000000008087348 */ /* 0x01ffea0003c00000 */
[----:B----4-:R4:W0:Y:S02]  /*7130*/  SHFL.DOWN P0, R19, R11, R10, R9 ;  /* 0x0800000a0b137389 */ /* 0x0108240000000009 */
[----:B01234-:R-:W-:Y:S05]  /*7140*/  ENDCOLLECTIVE ;  /* 0x000000000000791b */ /* 0x01ffea0003800000 */
.L_x_163:
[----:B------:R-:W-:Y:S05]  /*7150*/  BSYNC B0 ;  /* 0x0000000000007941 */ /* 0x000fea0003800000 */
.L_x_162:
[----:B------:R-:W-:Y:S02]  /*7160*/  HFMA2 R10, -RZ, RZ, 0, 4.76837158203125e-07 ;  /* 0x00000008ff0a7431 */ /* 0x000fe400000001ff */
[----:B------:R-:W-:Y:S01]  /*7170*/  FADD R11, R19, R11 ;  /* 0x0000000b130b7221 */ /* 0x000fe20000000000 */
[----:B------:R-:W-:Y:S02]  /*7180*/  MOV R9, 0x1f ;  /* 0x0000001f00097802 */ /* 0x000fe40000000f00 */
[----:B------:R-:W-:-:S07]  /*7190*/  MOV R8, 0xffffffff ;  /* 0xffffffff00087802 */ /* 0x000fce0000000f00 */
[----:B------:R-:W-:Y:S05]  /*71a0*/  WARPSYNC.COLLECTIVE R8, `(.L_x_164) ;  /* 0x0000000008087348 */ /* 0x000fea0003c00000 */
[----:B------:R0:W1:Y:S02]  /*71b0*/  SHFL.DOWN P0, R19, R11, R10, R9 ;  /* 0x0800000a0b137389 */ /* 0x0000640000000009 */
[----:B01----:R-:W-:Y:S05]  /*71c0*/  ENDCOLLECTIVE ;  /* 0x000000000000791b */ /* 0x003fea0003800000 */
.L_x_164:
[----:B------:R-:W-:Y:S02]  /*71d0*/  HFMA2 R10, -RZ, RZ, 0, 2.384185791015625e-07 ;  /* 0x00000004ff0a7431 */ /* 0x000fe400000001ff */
[----:B------:R-:W-:-:S05]  /*71e0*/  FADD R4, R11, R19 ;  /* 0x000000130b047221 */ /* 0x000fca0000000000 */
[----:B------:R-:W-:-:S07]  /*71f0*/  MOV R11, R4 ;  /* 0x00000004000b7202 */ /* 0x000fce0000000f00 */
[----:B------:R-:W-:Y:S05]  /*7200*/  WARPSYNC.COLLECTIVE R8, `(.L_x_165) ;  /* 0x0000000008087348 */ /* 0x000fea0003c00000 */
[----:B------:R0:W1:Y:S02]  /*7210*/  SHFL.DOWN P0, R19, R11, R10, R9 ;  /* 0x0800000a0b137389 */ /* 0x0000640000000009 */
[----:B01----:R-:W-:Y:S05]  /*7220*/  ENDCOLLECTIVE ;  /* 0x000000000000791b */ /* 0x003fea0003800000 */
.L_x_165:
[----:B------:R-:W-:Y:S02]  /*7230*/  HFMA2 R10, -RZ, RZ, 0, 1.1920928955078125e-07 ;  /* 0x00000002ff0a7431 */ /* 0x000fe400000001ff */
[----:B------:R-:W-:-:S05]  /*7240*/  FADD R12, R4, R19 ;  /* 0x00000013040c7221 */ /* 0x000fca0000000000 */
[----:B------:R-:W-:-:S07]  /*7250*/  MOV R11, R12 ;  /* 0x0000000c000b7202 */ /* 0x000fce0000000f00 */
[----:B------:R-:W-:Y:S05]  /*7260*/  WARPSYNC.COLLECTIVE R8, `(.L_x_166) ;  /* 0x0000000008087348 */ /* 0x000fea0003c00000 */
[----:B------:R0:W1:Y:S02]  /*7270*/  SHFL.DOWN P0, R19, R11, R10, R9 ;  /* 0x0800000a0b137389 */ /* 0x0000640000000009 */
[----:B01----:R-:W-:Y:S05]  /*7280*/  ENDCOLLECTIVE ;  /* 0x000000000000791b */ /* 0x003fea0003800000 */
.L_x_166:
[----:B------:R-:W-:Y:S02]  /*7290*/  HFMA2 R10, -RZ, RZ, 0, 5.9604644775390625e-08 ;  /* 0x00000001ff0a7431 */ /* 0x000fe400000001ff */
[----:B------:R-:W-:-:S05]  /*72a0*/  FADD R13, R12, R19 ;  /* 0x000000130c0d7221 */ /* 0x000fca0000000000 */
[----:B------:R-:W-:-:S07]  /*72b0*/  MOV R11, R13 ;  /* 0x0000000d000b7202 */ /* 0x000fce0000000f00 */
[----:B------:R-:W-:Y:S05]  /*72c0*/  WARPSYNC.COLLECTIVE R8, `(.L_x_167) ;  /* 0x0000000008087348 */ /* 0x000fea0003c00000 */
[----:B------:R0:W1:Y:S02]  /*72d0*/  SHFL.DOWN P0, R19, R11, R10, R9 ;  /* 0x0800000a0b137389 */ /* 0x0000640000000009 */
[----:B01----:R-:W-:Y:S05]  /*72e0*/  ENDCOLLECTIVE ;  /* 0x000000000000791b */ /* 0x003fea0003800000 */
.L_x_167:
[----:B------:R-:W-:Y:S05]  /*72f0*/  BRA `(.L_x_168) ;  /* 0xffffffd400cc7947 */ /* 0x000fea000383ffff */
.L_x_74:
[----:B------:R-:W-:Y:S01]  /*7300*/  HFMA2 R9, -RZ, RZ, 0, 1.847743988037109375e-06 ;  /* 0x0000001fff097431 */ /* 0x000fe200000001ff */
[----:B------:R-:W-:Y:S01]  /*7310*/  BSSY B0, `(.L_x_169) ;  /* 0x0000006000007945 */ /* 0x000fe20003800000 */
[----:B------:R-:W-:Y:S02]  /*7320*/  MOV R10, 0x10 ;  /* 0x00000010000a7802 */ /* 0x000fe40000000f00 */
[----:B------:R-:W-:-:S07]  /*7330*/  MOV R8, 0xffffffff ;  /* 0xffffffff00087802 */ /* 0x000fce0000000f00 */
[----:B01234-:R-:W-:Y:S05]  /*7340*/  WARPSYNC.COLLECTIVE R8, `(.L_x_170) ;  /* 0x0000000008087348 */ /* 0x01ffea0003c00000 */
[----:B----4-:R4:W0:Y:S02]  /*7350*/  SHFL.DOWN P0, R19, R11, R10, R9 ;  /* 0x0800000a0b137389 */ /* 0x0108240000000009 */
[----:B01234-:R-:W-:Y:S05]  /*7360*/  ENDCOLLECTIVE ;  /* 0x000000000000791b */ /* 0x01ffea0003800000 */
.L_x_170:
[----:B------:R-:W-:Y:S05]  /*7370*/  BSYNC B0 ;  /* 0x0000000000007941 */ /* 0x000fea0003800000 */
.L_x_169:
[----:B------:R-:W-:Y:S02]  /*7380*/  HFMA2 R10, -RZ, RZ, 0, 4.76837158203125e-07 ;  /* 0x00000008ff0a7431 */ /* 0x000fe400000001ff */
[----:B------:R-:W-:Y:S01]  /*7390*/  FADD R11, R19, R11 ;  /* 0x0000000b130b7221 */ /* 0x000fe20000000000 */
[----:B------:R-:W-:Y:S02]  /*73a0*/  MOV R9, 0x1f ;  /* 0x0000001f00097802 */ /* 0x000fe40000000f00 */
[----:B------:R-:W-:-:S07]  /*73b0*/  MOV R8, 0xffffffff ;  /* 0xffffffff00087802 */ /* 0x000fce0000000f00 */
[----:B------:R-:W-:Y:S05]  /*73c0*/  WARPSYNC.COLLECTIVE R8, `(.L_x_171) ;  /* 0x0000000008087348 */ /* 0x000fea0003c00000 */
[----:B------:R0:W1:Y:S02]  /*73d0*/  SHFL.DOWN P0, R19, R11, R10, R9 ;  /* 0x0800000a0b137389 */ /* 0x0000640000000009 */
[----:B01----:R-:W-:Y:S05]  /*73e0*/  ENDCOLLECTIVE ;  /* 0x000000000000791b */ /* 0x003fea0003800000 */
.L_x_171:
[----:B------:R-:W-:Y:S02]  /*73f0*/  HFMA2 R10, -RZ, RZ, 0, 2.384185791015625e-07 ;  /* 0x00000004ff0a7431 */ /* 0x000fe400000001ff */
[----:B------:R-:W-:-:S05]  /*7400*/  FADD R0, R11, R19 ;  /* 0x000000130b007221 */ /* 0x000fca0000000000 */
[----:B------:R-:W-:-:S07]  /*7410*/  MOV R11, R0 ;  /* 0x00000000000b7202 */ /* 0x000fce0000000f00 */
[----:B------:R-:W-:Y:S05]  /*7420*/  WARPSYNC.COLLECTIVE R8, `(.L_x_172) ;  /* 0x0000000008087348 */ /* 0x000fea0003c00000 */
[----:B------:R0:W1:Y:S02]  /*7430*/  SHFL.DOWN P0, R19, R11, R10, R9 ;  /* 0x0800000a0b137389 */ /* 0x0000640000000009 */
[----:B01----:R-:W-:Y:S05]  /*7440*/  ENDCOLLECTIVE ;  /* 0x000000000000791b */ /* 0x003fea0003800000 */
.L_x_172:
[----:B------:R-:W-:Y:S02]  /*7450*/  HFMA2 R10, -RZ, RZ, 0, 1.1920928955078125e-07 ;  /* 0x00000002ff0a7431 */ /* 0x000fe400000001ff */
[----:B------:R-:W-:-:S05]  /*7460*/  FADD R12, R0, R19 ;  /* 0x00000013000c7221 */ /* 0x000fca0000000000 */
[----:B------:R-:W-:-:S07]  /*7470*/  MOV R11, R12 ;  /* 0x0000000c000b7202 */ /* 0x000fce0000000f00 */
[----:B------:R-:W-:Y:S05]  /*7480*/  WARPSYNC.COLLECTIVE R8, `(.L_x_173) ;  /* 0x0000000008087348 */ /* 0x000fea0003c00000 */
[----:B------:R0:W1:Y:S02]  /*7490*/  SHFL.DOWN P0, R19, R11, R10, R9 ;  /* 0x0800000a0b137389 */ /* 0x0000640000000009 */
[----:B01----:R-:W-:Y:S05]  /*74a0*/  ENDCOLLECTIVE ;  /* 0x000000000000791b */ /* 0x003fea0003800000 */
.L_x_173:
[----:B------:R-:W-:Y:S02]  /*74b0*/  HFMA2 R10, -RZ, RZ, 0, 5.9604644775390625e-08 ;  /* 0x00000001ff0a7431 */ /* 0x000fe400000001ff */
[----:B------:R-:W-:-:S05]  /*74c0*/  FADD R13, R12, R19 ;  /* 0x000000130c0d7221 */ /* 0x000fca0000000000 */
[----:B------:R-:W-:-:S07]  /*74d0*/  MOV R11, R13 ;  /* 0x0000000d000b7202 */ /* 0x000fce0000000f00 */
[----:B------:R-:W-:Y:S05]  /*74e0*/  WARPSYNC.COLLECTIVE R8, `(.L_x_174) ;  /* 0x0000000008087348 */ /* 0x000fea0003c00000 */
[----:B------:R0:W1:Y:S02]  /*74f0*/  SHFL.DOWN P0, R19, R11, R10, R9 ;  /* 0x0800000a0b137389 */ /* 0x0000640000000009 */
[----:B01----:R-:W-:Y:S05]  /*7500*/  ENDCOLLECTIVE ;  /* 0x000000000000791b */ /* 0x003fea0003800000 */
.L_x_174:
[----:B------:R-:W-:Y:S05]  /*7510*/  BRA `(.L_x_175) ;  /* 0xffffffd400fc7947 */ /* 0x000fea000383ffff */
.L_x_79:
[----:B------:R-:W-:Y:S01]  /*7520*/  HFMA2 R9, -RZ, RZ, 0, 1.847743988037109375e-06 ;  /* 0x0000001fff097431 */ /* 0x000fe200000001ff */
[----:B------:R-:W-:Y:S01]  /*7530*/  BSSY B0, `(.L_x_176) ;  /* 0x0000006000007945 */ /* 0x000fe20003800000 */
[----:B------:R-:W-:Y:S02]  /*7540*/  MOV R10, 0x10 ;  /* 0x00000010000a7802 */ /* 0x000fe40000000f00 */
[----:B------:R-:W-:-:S07]  /*7550*/  MOV R8, 0xffffffff ;  /* 0xffffffff00087802 */ /* 0x000fce0000000f00 */
[----:B01234-:R-:W-:Y:S05]  /*7560*/  WARPSYNC.COLLECTIVE R8, `(.L_x_177) ;  /* 0x0000000008087348 */ /* 0x01ffea0003c00000 */
[----:B----4-:R4:W0:Y:S02]  /*7570*/  SHFL.DOWN P0, R19, R11, R10, R9 ;  /* 0x0800000a0b137389 */ /* 0x0108240000000009 */
[----:B01234-:R-:W-:Y:S05]  /*7580*/  ENDCOLLECTIVE ;  /* 0x000000000000791b */ /* 0x01ffea0003800000 */
.L_x_177:
[----:B------:R-:W-:Y:S05]  /*7590*/  BSYNC B0 ;  /* 0x0000000000007941 */ /* 0x000fea0003800000 */
.L_x_176:
[----:B------:R-:W-:Y:S02]  /*75a0*/  HFMA2 R10, -RZ, RZ, 0, 4.76837158203125e-07 ;  /* 0x00000008ff0a7431 */ /* 0x000fe400000001ff */
[----:B------:R-:W-:Y:S01]  /*75b0*/  FADD R11, R19, R11 ;  /* 0x0000000b130b7221 */ /* 0x000fe20000000000 */
[----:B------:R-:W-:Y:S02]  /*75c0*/  MOV R9, 0x1f ;  /* 0x0000001f00097802 */ /* 0x000fe40000000f00 */
[----:B------:R-:W-:-:S07]  /*75d0*/  MOV R8, 0xffffffff ;  /* 0xffffffff00087802 */ /* 0x000fce0000000f00 */
[----:B------:R-:W-:Y:S05]  /*75e0*/  WARPSYNC.COLLECTIVE R8, `(.L_x_178) ;  /* 0x0000000008087348 */ /* 0x000fea0003c00000 */
[----:B------:R0:W1:Y:S02]  /*75f0*/  SHFL.DOWN P0, R19, R11, R10, R9 ;  /* 0x0800000a0b137389 */ /* 0x0000640000000009 */
[----:B01----:R-:W-:Y:S05]  /*7600*/  ENDCOLLECTIVE ;  /* 0x000000000000791b */ /* 0x003fea0003800000 */
.L_x_178:
[----:B------:R-:W-:Y:S02]  /*7610*/  HFMA2 R10, -RZ, RZ, 0, 2.384185791015625e-07 ;  /* 0x00000004ff0a7431 */ /* 0x000fe400000001ff */
[----:B------:R-:W-:-:S05]  /*7620*/  FADD R4, R11, R19 ;  /* 0x000000130b047221 */ /* 0x000fca0000000000 */
[----:B------:R-:W-:-:S07]  /*7630*/  MOV R11, R4 ;  /* 0x00000004000b7202 */ /* 0x000fce0000000f00 */
[----:B------:R-:W-:Y:S05]  /*7640*/  WARPSYNC.COLLECTIVE R8, `(.L_x_179) ;  /* 0x0000000008087348 */ /* 0x000fea0003c00000 */
[----:B------:R0:W1:Y:S02]  /*7650*/  SHFL.DOWN P0, R19, R11, R10, R9 ;  /* 0x0800000a0b137389 */ /* 0x0000640000000009 */
[----:B01----:R-:W-:Y:S05]  /*7660*/  ENDCOLLECTIVE ;  /* 0x000000000000791b */ /* 0x003fea0003800000 */
.L_x_179:
[----:B------:R-:W-:Y:S02]  /*7670*/  HFMA2 R10, -RZ, RZ, 0, 1.1920928955078125e-07 ;  /* 0x00000002ff0a7431 */ /* 0x000fe400000001ff */
[----:B------:R-:W-:-:S05]  /*7680*/  FADD R12, R4, R19 ;  /* 0x00000013040c7221 */ /* 0x000fca0000000000 */
[----:B------:R-:W-:-:S07]  /*7690*/  MOV R11, R12 ;  /* 0x0000000c000b7202 */ /* 0x000fce0000000f00 */
[----:B------:R-:W-:Y:S05]  /*76a0*/  WARPSYNC.COLLECTIVE R8, `(.L_x_180) ;  /* 0x0000000008087348 */ /* 0x000fea0003c00000 */
[----:B------:R0:W1:Y:S02]  /*76b0*/  SHFL.DOWN P0, R19, R11, R10, R9 ;  /* 0x0800000a0b137389 */ /* 0x0000640000000009 */
[----:B01----:R-:W-:Y:S05]  /*76c0*/  ENDCOLLECTIVE ;  /* 0x000000000000791b */ /* 0x003fea0003800000 */
.L_x_180:
[----:B------:R-:W-:Y:S02]  /*76d0*/  HFMA2 R10, -RZ, RZ, 0, 5.9604644775390625e-08 ;  /* 0x00000001ff0a7431 */ /* 0x000fe400000001ff */
[----:B------:R-:W-:-:S05]  /*76e0*/  FADD R13, R12, R19 ;  /* 0x000000130c0d7221 */ /* 0x000fca0000000000 */
[----:B------:R-:W-:-:S07]  /*76f0*/  MOV R11, R13 ;  /* 0x0000000d000b7202 */ /* 0x000fce0000000f00 */
[----:B------:R-:W-:Y:S05]  /*7700*/  WARPSYNC.COLLECTIVE R8, `(.L_x_181) ;  /* 0x0000000008087348 */ /* 0x000fea0003c00000 */
[----:B------:R0:W1:Y:S02]  /*7710*/  SHFL.DOWN P0, R19, R11, R10, R9 ;  /* 0x0800000a0b137389 */ /* 0x0000640000000009 */
[----:B01----:R-:W-:Y:S05]  /*7720*/  ENDCOLLECTIVE ;  /* 0x000000000000791b */ /* 0x003fea0003800000 */
.L_x_181:
[----:B------:R-:W-:Y:S05]  /*7730*/  BRA `(.L_x_182) ;  /* 0xffffffd8002c7947 */ /* 0x000fea000383ffff */
.L_x_84:
[----:B------:R-:W-:Y:S01]  /*7740*/  HFMA2 R9, -RZ, RZ, 0, 1.847743988037109375e-06 ;  /* 0x0000001fff097431 */ /* 0x000fe200000001ff */
[----:B------:R-:W-:Y:S01]  /*7750*/  BSSY B0, `(.L_x_183) ;  /* 0x0000006000007945 */ /* 0x000fe20003800000 */
[----:B------:R-:W-:Y:S02]  /*7760*/  MOV R10, 0x10 ;  /* 0x00000010000a7802 */ /* 0x000fe40000000f00 */
[----:B------:R-:W-:-:S07]  /*7770*/  MOV R8, 0xffffffff ;  /* 0xffffffff00087802 */ /* 0x000fce0000000f00 */
[----:B01234-:R-:W-:Y:S05]  /*7780*/  WARPSYNC.COLLECTIVE R8, `(.L_x_184) ;  /* 0x0000000008087348 */ /* 0x01ffea0003c00000 */
[----:B----4-:R4:W0:Y:S02]  /*7790*/  SHFL.DOWN P0, R19, R11, R10, R9 ;  /* 0x0800000a0b137389 */ /* 0x0108240000000009 */
[----:B01234-:R-:W-:Y:S05]  /*77a0*/  ENDCOLLECTIVE ;  /* 0x000000000000791b */ /* 0x01ffea0003800000 */
.L_x_184:
[----:B------:R-:W-:Y:S05]  /*77b0*/  BSYNC B0 ;  /* 0x0000000000007941 */ /* 0x000fea0003800000 */
.L_x_183:
[----:B------:R-:W-:Y:S02]  /*77c0*/  HFMA2 R10, -RZ, RZ, 0, 4.76837158203125e-07 ;  /* 0x00000008ff0a7431 */ /* 0x000fe400000001ff */
[----:B------:R-:W-:Y:S01]  /*77d0*/  FADD R11, R19, R11 ;  /* 0x0000000b130b7221 */ /* 0x000fe20000000000 */
[----:B------:R-:W-:Y:S02]  /*77e0*/  MOV R9, 0x1f ;  /* 0x0000001f00097802 */ /* 0x000fe40000000f00 */
[----:B------:R-:W-:-:S07]  /*77f0*/  MOV R8, 0xffffffff ;  /* 0xffffffff00087802 */ /* 0x000fce0000000f00 */
[----:B------:R-:W-:Y:S05]  /*7800*/  WARPSYNC.COLLECTIVE R8, `(.L_x_185) ;  /* 0x0000000008087348 */ /* 0x000fea0003c00000 */
[----:B------:R0:W1:Y:S02]  /*7810*/  SHFL.DOWN P0, R19, R11, R10, R9 ;  /* 0x0800000a0b137389 */ /* 0x0000640000000009 */
[----:B01----:R-:W-:Y:S05]  /*7820*/  ENDCOLLECTIVE ;  /* 0x000000000000791b */ /* 0x003fea0003800000 */
.L_x_185:
[----:B------:R-:W-:Y:S02]  /*7830*/  HFMA2 R10, -RZ, RZ, 0, 2.384185791015625e-07 ;  /* 0x00000004ff0a7431 */ /* 0x000fe400000001ff */
[----:B------:R-:W-:-:S05]  /*7840*/  FADD R0, R11, R19 ;  /* 0x000000130b007221 */ /* 0x000fca0000000000 */
[----:B------:R-:W-:-:S07]  /*7850*/  MOV R11, R0 ;  /* 0x00000000000b7202 */ /* 0x000fce0000000f00 */
[----:B------:R-:W-:Y:S05]  /*7860*/  WARPSYNC.COLLECTIVE R8, `(.L_x_186) ;  /* 0x0000000008087348 */ /* 0x000fea0003c00000 */
[----:B------:R0:W1:Y:S02]  /*7870*/  SHFL.DOWN P0, R19, R11, R10, R9 ;  /* 0x0800000a0b137389 */ /* 0x0000640000000009 */
[----:B01----:R-:W-:Y:S05]  /*7880*/  ENDCOLLECTIVE ;  /* 0x000000000000791b */ /* 0x003fea0003800000 */
.L_x_186:
[----:B------:R-:W-:Y:S02]  /*7890*/  HFMA2 R10, -RZ, RZ, 0, 1.1920928955078125e-07 ;  /* 0x00000002ff0a7431 */ /* 0x000fe400000001ff */
[----:B------:R-:W-:-:S05]  /*78a0*/  FADD R12, R0, R19 ;  /* 0x00000013000c7221 */ /* 0x000fca0000000000 */
[----:B------:R-:W-:-:S07]  /*78b0*/  MOV R11, R12 ;  /* 0x0000000c000b7202 */ /* 0x000fce0000000f00 */
[----:B------:R-:W-:Y:S05]  /*78c0*/  WARPSYNC.COLLECTIVE R8, `(.L_x_187) ;  /* 0x0000000008087348 */ /* 0x000fea0003c00000 */
[----:B------:R0:W1:Y:S02]  /*78d0*/  SHFL.DOWN P0, R19, R11, R10, R9 ;  /* 0x0800000a0b137389 */ /* 0x0000640000000009 */
[----:B01----:R-:W-:Y:S05]  /*78e0*/  ENDCOLLECTIVE ;  /* 0x000000000000791b */ /* 0x003fea0003800000 */
.L_x_187:
[----:B------:R-:W-:Y:S02]  /*78f0*/  HFMA2 R10, -RZ, RZ, 0, 5.9604644775390625e-08 ;  /* 0x00000001ff0a7431 */ /* 0x000fe400000001ff */
[----:B------:R-:W-:-:S05]  /*7900*/  FADD R13, R12, R19 ;  /* 0x000000130c0d7221 */ /* 0x000fca0000000000 */
[----:B------:R-:W-:-:S07]  /*7910*/  MOV R11, R13 ;  /* 0x0000000d000b7202 */ /* 0x000fce0000000f00 */
[----:B------:R-:W-:Y:S05]  /*7920*/  WARPSYNC.COLLECTIVE R8, `(.L_x_188) ;  /* 0x0000000008087348 */ /* 0x000fea0003c00000 */
[----:B------:R0:W1:Y:S02]  /*7930*/  SHFL.DOWN P0, R19, R11, R10, R9 ;  /* 0x0800000a0b137389 */ /* 0x0000640000000009 */
[----:B01----:R-:W-:Y:S05]  /*7940*/  ENDCOLLECTIVE ;  /* 0x000000000000791b */ /* 0x003fea0003800000 */
.L_x_188:
[----:B------:R-:W-:Y:S05]  /*7950*/  BRA `(.L_x_189) ;  /* 0xffffffd8005c7947 */ /* 0x000fea000383ffff */
.L_x_89:
[----:B------:R-:W-:Y:S01]  /*7960*/  HFMA2 R9, -RZ, RZ, 0, 1.847743988037109375e-06 ;  /* 0x0000001fff097431 */ /* 0x000fe200000001ff */
[----:B------:R-:W-:Y:S01]  /*7970*/  BSSY B0, `(.L_x_190) ;  /* 0x0000006000007945 */ /* 0x000fe20003800000 */
[----:B------:R-:W-:Y:S02]  /*7980*/  MOV R10, 0x10 ;  /* 0x00000010000a7802 */ /* 0x000fe40000000f00 */
[----:B------:R-:W-:-:S07]  /*7990*/  MOV R8, 0xffffffff ;  /* 0xffffffff00087802 */ /* 0x000fce0000000f00 */
[----:B01234-:R-:W-:Y:S05]  /*79a0*/  WARPSYNC.COLLECTIVE R8, `(.L_x_191) ;  /* 0x0000000008087348 */ /* 0x01ffea0003c00000 */
[----:B----4-:R4:W0:Y:S02]  /*79b0*/  SHFL.DOWN P0, R19, R11, R10, R9 ;  /* 0x0800000a0b137389 */ /* 0x0108240000000009 */
[----:B01234-:R-:W-:Y:S05]  /*79c0*/  ENDCOLLECTIVE ;  /* 0x000000000000791b */ /* 0x01ffea0003800000 */
.L_x_191:
[----:B------:R-:W-:Y:S05]  /*79d0*/  BSYNC B0 ;  /* 0x0000000000007941 */ /* 0x000fea0003800000 */
.L_x_190:
[----:B------:R-:W-:Y:S02]  /*79e0*/  HFMA2 R10, -RZ, RZ, 0, 4.76837158203125e-07 ;  /* 0x00000008ff0a7431 */ /* 0x000fe400000001ff */
[----:B------:R-:W-:Y:S01]  /*79f0*/  FADD R11, R19, R11 ;  /* 0x0000000b130b7221 */ /* 0x000fe20000000000 */
[----:B------:R-:W-:Y:S02]  /*7a00*/  MOV R9, 0x1f ;  /* 0x0000001f00097802 */ /* 0x000fe40000000f00 */
[----:B------:R-:W-:-:S07]  /*7a10*/  MOV R8, 0xffffffff ;  /* 0xffffffff00087802 */ /* 0x000fce0000000f00 */
[----:B------:R-:W-:Y:S05]  /*7a20*/  WARPSYNC.COLLECTIVE R8, `(.L_x_192) ;  /* 0x0000000008087348 */ /* 0x000fea0003c00000 */
[----:B------:R0:W1:Y:S02]  /*7a30*/  SHFL.DOWN P0, R19, R11, R10, R9 ;  /* 0x0800000a0b137389 */ /* 0x0000640000000009 */
[----:B01----:R-:W-:Y:S05]  /*7a40*/  ENDCOLLECTIVE ;  /* 0x000000000000791b */ /* 0x003fea0003800000 */
.L_x_192:
[----:B------:R-:W-:Y:S02]  /*7a50*/  HFMA2 R10, -RZ, RZ, 0, 2.384185791015625e-07 ;  /* 0x00000004ff0a7431 */ /* 0x000fe400000001ff */
[----:B------:R-:W-:-:S05]  /*7a60*/  FADD R4, R11, R19 ;  /* 0x000000130b047221 */ /* 0x000fca0000000000 */
[----:B------:R-:W-:-:S07]  /*7a70*/  MOV R11, R4 ;  /* 0x00000004000b7202 */ /* 0x000fce0000000f00 */
[----:B------:R-:W-:Y:S05]  /*7a80*/  WARPSYNC.COLLECTIVE R8, `(.L_x_193) ;  /* 0x0000000008087348 */ /* 0x000fea0003c00000 */
[----:B------:R0:W1:Y:S02]  /*7a90*/  SHFL.DOWN P0, R19, R11, R10, R9 ;  /* 0x0800000a0b137389 */ /* 0x0000640000000009 */
[----:B01----:R-:W-:Y:S05]  /*7aa0*/  ENDCOLLECTIVE ;  /* 0x000000000000791b */ /* 0x003fea0003800000 */
.L_x_193:
[----:B------:R-:W-:Y:S02]  /*7ab0*/  HFMA2 R10, -RZ, RZ, 0, 1.1920928955078125e-07 ;  /* 0x00000002ff0a7431 */ /* 0x000fe400000001ff */
[----:B------:R-:W-:-:S05]  /*7ac0*/  FADD R12, R4, R19 ;  /* 0x00000013040c7221 */ /* 0x000fca0000000000 */
[----:B------:R-:W-:-:S07]  /*7ad0*/  MOV R11, R12 ;  /* 0x0000000c000b7202 */ /* 0x000fce0000000f00 */
[----:B------:R-:W-:Y:S05]  /*7ae0*/  WARPSYNC.COLLECTIVE R8, `(.L_x_194) ;  /* 0x0000000008087348 */ /* 0x000fea0003c00000 */
[----:B------:R0:W1:Y:S02]  /*7af0*/  SHFL.DOWN P0, R19, R11, R10, R9 ;  /* 0x0800000a0b137389 */ /* 0x0000640000000009 */
[----:B01----:R-:W-:Y:S05]  /*7b00*/  ENDCOLLECTIVE ;  /* 0x000000000000791b */ /* 0x003fea0003800000 */
.L_x_194:
[----:B------:R-:W-:Y:S02]  /*7b10*/  HFMA2 R10, -RZ, RZ, 0, 5.9604644775390625e-08 ;  /* 0x00000001ff0a7431 */ /* 0x000fe400000001ff */
[----:B------:R-:W-:-:S05]  /*7b20*/  FADD R13, R12, R19 ;  /* 0x000000130c0d7221 */ /* 0x000fca0000000000 */
[----:B------:R-:W-:-:S07]  /*7b30*/  MOV R11, R13 ;  /* 0x0000000d000b7202 */ /* 0x000fce0000000f00 */
[----:B------:R-:W-:Y:S05]  /*7b40*/  WARPSYNC.COLLECTIVE R8, `(.L_x_195) ;  /* 0x0000000008087348 */ /* 0x000fea0003c00000 */
[----:B------:R0:W1:Y:S02]  /*7b50*/  SHFL.DOWN P0, R19, R11, R10, R9 ;  /* 0x0800000a0b137389 */ /* 0x0000640000000009 */
[----:B01----:R-:W-:Y:S05]  /*7b60*/  ENDCOLLECTIVE ;  /* 0x000000000000791b */ /* 0x003fea0003800000 */
.L_x_195:
[----:B------:R-:W-:Y:S05]  /*7b70*/  BRA `(.L_x_196) ;  /* 0xffffffd8008c7947 */ /* 0x000fea000383ffff */
.L_x_94:
[----:B------:R-:W-:Y:S01]  /*7b80*/  HFMA2 R9, -RZ, RZ, 0, 1.847743988037109375e-06 ;  /* 0x0000001fff097431 */ /* 0x000fe200000001ff */
[----:B------:R-:W-:Y:S01]  /*7b90*/  BSSY B0, `(.L_x_197) ;  /* 0x0000006000007945 */ /* 0x000fe20003800000 */
[----:B------:R-:W-:Y:S02]  /*7ba0*/  MOV R10, 0x10 ;  /* 0x00000010000a7802 */ /* 0x000fe40000000f00 */
[----:B------:R-:W-:-:S07]  /*7bb0*/  MOV R8, 0xffffffff ;  /* 0xffffffff00087802 */ /* 0x000fce0000000f00 */
[----:B01234-:R-:W-:Y:S05]  /*7bc0*/  WARPSYNC.COLLECTIVE R8, `(.L_x_198) ;  /* 0x0000000008087348 */ /* 0x01ffea0003c00000 */
[----:B----4-:R4:W0:Y:S02]  /*7bd0*/  SHFL.DOWN P0, R19, R11, R10, R9 ;  /* 0x0800000a0b137389 */ /* 0x0108240000000009 */
[----:B01234-:R-:W-:Y:S05]  /*7be0*/  ENDCOLLECTIVE ;  /* 0x000000000000791b */ /* 0x01ffea0003800000 */
.L_x_198:
[----:B------:R-:W-:Y:S05]  /*7bf0*/  BSYNC B0 ;  /* 0x0000000000007941 */ /* 0x000fea0003800000 */
.L_x_197:
[----:B------:R-:W-:Y:S02]  /*7c00*/  HFMA2 R10, -RZ, RZ, 0, 4.76837158203125e-07 ;  /* 0x00000008ff0a7431 */ /* 0x000fe400000001ff */
[----:B------:R-:W-:Y:S01]  /*7c10*/  FADD R11, R19, R11 ;  /* 0x0000000b130b7221 */ /* 0x000fe20000000000 */
[----:B------:R-:W-:Y:S02]  /*7c20*/  MOV R9, 0x1f ;  /* 0x0000001f00097802 */ /* 0x000fe40000000f00 */
[----:B------:R-:W-:-:S07]  /*7c30*/  MOV R8, 0xffffffff ;  /* 0xffffffff00087802 */ /* 0x000fce0000000f00 */
[----:B------:R-:W-:Y:S05]  /*7c40*/  WARPSYNC.COLLECTIVE R8, `(.L_x_199) ;  /* 0x0000000008087348 */ /* 0x000fea0003c00000 */
[----:B------:R0:W1:Y:S02]  /*7c50*/  SHFL.DOWN P0, R19, R11, R10, R9 ;  /* 0x0800000a0b137389 */ /* 0x0000640000000009 */
[----:B01----:R-:W-:Y:S05]  /*7c60*/  ENDCOLLECTIVE ;  /* 0x000000000000791b */ /* 0x003fea0003800000 */
.L_x_199:
[----:B------:R-:W-:Y:S02]  /*7c70*/  HFMA2 R10, -RZ, RZ, 0, 2.384185791015625e-07 ;  /* 0x00000004ff0a7431 */ /* 0x000fe400000001ff */
[----:B------:R-:W-:-:S05]  /*7c80*/  FADD R0, R11, R19 ;  /* 0x000000130b007221 */ /* 0x000fca0000000000 */
[----:B------:R-:W-:-:S07]  /*7c90*/  MOV R11, R0 ;  /* 0x00000000000b7202 */ /* 0x000fce0000000f00 */
[----:B------:R-:W-:Y:S05]  /*7ca0*/  WARPSYNC.COLLECTIVE R8, `(.L_x_200) ;  /* 0x0000000008087348 */ /* 0x000fea0003c00000 */
[----:B------:R0:W1:Y:S02]  /*7cb0*/  SHFL.DOWN P0, R19, R11, R10, R9 ;  /* 0x0800000a0b137389 */ /* 0x0000640000000009 */
[----:B01----:R-:W-:Y:S05]  /*7cc0*/  ENDCOLLECTIVE ;  /* 0x000000000000791b */ /* 0x003fea0003800000 */
.L_x_200:
[----:B------:R-:W-:Y:S02]  /*7cd0*/  HFMA2 R10, -RZ, RZ, 0, 1.1920928955078125e-07 ;  /* 0x00000002ff0a7431 */ /* 0x000fe400000001ff */
[----:B------:R-:W-:-:S05]  /*7ce0*/  FADD R3, R0, R19 ;  /* 0x0000001300037221 */ /* 0x000fca0000000000 */
[----:B------:R-:W-:-:S07]  /*7cf0*/  MOV R11, R3 ;  /* 0x00000003000b7202 */ /* 0x000fce0000000f00 */
[----:B------:R-:W-:Y:S05]  /*7d00*/  WARPSYNC.COLLECTIVE R8, `(.L_x_201) ;  /* 0x0000000008087348 */ /* 0x000fea0003c00000 */
[----:B------:R0:W1:Y:S02]  /*7d10*/  SHFL.DOWN P0, R19, R11, R10, R9 ;  /* 0x0800000a0b137389 */ /* 0x0000640000000009 */
[----:B01----:R-:W-:Y:S05]  /*7d20*/  ENDCOLLECTIVE ;  /* 0x000000000000791b */ /* 0x003fea0003800000 */
.L_x_201:
[----:B------:R-:W-:Y:S02]  /*7d30*/  HFMA2 R10, -RZ, RZ, 0, 5.9604644775390625e-08 ;  /* 0x00000001ff0a7431 */ /* 0x000fe400000001ff */
[----:B------:R-:W-:-:S05]  /*7d40*/  FADD R5, R3, R19 ;  /* 0x0000001303057221 */ /* 0x000fca0000000000 */
[----:B------:R-:W-:-:S07]  /*7d50*/  MOV R11, R5 ;  /* 0x00000005000b7202 */ /* 0x000fce0000000f00 */
[----:B------:R-:W-:Y:S05]  /*7d60*/  WARPSYNC.COLLECTIVE R8, `(.L_x_202) ;  /* 0x0000000008087348 */ /* 0x000fea0003c00000 */
[----:B------:R0:W1:Y:S02]  /*7d70*/  SHFL.DOWN P0, R19, R11, R10, R9 ;  /* 0x0800000a0b137389 */ /* 0x0000640000000009 */
[----:B01----:R-:W-:Y:S05]  /*7d80*/  ENDCOLLECTIVE ;  /* 0x000000000000791b */ /* 0x003fea0003800000 */
.L_x_202:
[----:B------:R-:W-:Y:S05]  /*7d90*/  BRA `(.L_x_203) ;  /* 0xffffffd800bc7947 */ /* 0x000fea000383ffff */
.L_x_204:
[----:B------:R-:W-:-:S00]  /*7da0*/  BRA `(.L_x_204) ;  /* 0xfffffffc00fc7947 */ /* 0x000fc0000383ffff */
[----:B------:R-:W-:-:S00]  /*7db0*/  NOP ;  /* 0x0000000000007918 */ /* 0x000fc00000000000 */
        /* <DEDUP_REMOVED lines=12> */
.L_x_208:


//--------------------- .text._Z6reducePiS_S_i    --------------------------
	.section	.text._Z6reducePiS_S_i,"ax",@progbits
	.align	128
        .global         _Z6reducePiS_S_i
        .type           _Z6reducePiS_S_i,@function
        .size           _Z6reducePiS_S_i,(.L_x_209 - _Z6reducePiS_S_i)
        .other          _Z6reducePiS_S_i,@"STO_CUDA_ENTRY STV_DEFAULT"
_Z6reducePiS_S_i:
.text._Z6reducePiS_S_i:
[----:B------:R-:W-:Y:S01]  /*0000*/  LDC R1, c[0x0][0x37c] ;  /* 0x0000df00ff017b82 */ /* 0x000fe20000000800 */
[----:B------:R-:W0:Y:S01]  /*0010*/  S2R R0, SR_CTAID.X ;  /* 0x0000000000007919 */ /* 0x000e220000002500 */
[----:B------:R-:W0:Y:S06]  /*0020*/  LDCU UR4, c[0x0][0x360] ;  /* 0x00006c00ff0477ac */ /* 0x000e2c0008000800 */
[----:B------:R-:W1:Y:S01]  /*0030*/  LDC.64 R4, c[0x0][0x380] ;  /* 0x0000e000ff047b82 */ /* 0x000e620000000a00 */
[----:B------:R-:W2:Y:S01]  /*0040*/  S2R R2, SR_TID.X ;  /* 0x0000000000027919 */ /* 0x000ea20000002100 */
[----:B------:R-:W3:Y:S01]  /*0050*/  LDCU UR5, c[0x0][0x398] ;  /* 0x00007300ff0577ac */ /* 0x000ee20008000800 */
[----:B------:R-:W4:Y:S05]  /*0060*/  LDCU.64 UR6, c[0x0][0x358] ;  /* 0x00006b00ff0677ac */ /* 0x000f2a0008000a00 */
[----:B------:R-:W5:Y:S08]  /*0070*/  LDC.64 R6, c[0x0][0x388] ;  /* 0x0000e200ff067b82 */ /* 0x000f700000000a00 */
[----:B------:R-:W4:Y:S08]  /*0080*/  LDC.64 R8, c[0x0][0x380] ;  /* 0x0000e000ff087b82 */ /* 0x000f300000000a00 */
[----:B------:R-:W4:Y:S01]  /*0090*/  LDC.64 R10, c[0x0][0x388] ;  /* 0x0000e200ff0a7b82 */ /* 0x000f220000000a00 */
[----:B0-----:R-:W-:-:S05]  /*00a0*/  IMAD R3, R0, UR4, RZ ;  /* 0x0000000400037c24 */ /* 0x001fca000f8e02ff */
[----:B--2---:R-:W-:-:S04]  /*00b0*/  LEA R3, R3, R2, 0x1 ;  /* 0x0000000203037211 */ /* 0x004fc800078e08ff */
[----:B---3--:R-:W-:-:S13]  /*00c0*/  ISETP.GE.U32.AND P1, PT, R3, UR5, PT ;  /* 0x0000000503007c0c */ /* 0x008fda000bf26070 */
[----:B-1----:R-:W-:-:S04]  /*00d0*/  @!P1 IMAD.WIDE.U32 R4, R3, 0x4, R4 ;  /* 0x0000000403049825 */ /* 0x002fc800078e0004 */
[----:B-----5:R-:W-:Y:S02]  /*00e0*/  @!P1 IMAD.WIDE.U32 R6, R3, 0x4, R6 ;  /* 0x0000000403069825 */ /* 0x020fe400078e0006 */
[----:B----4-:R-:W2:Y:S04]  /*00f0*/  @!P1 LDG.E R4, desc[UR6][R4.64] ;  /* 0x0000000604049981 */ /* 0x010ea8000c1e1900 */
[----:B------:R-:W2:Y:S01]  /*0100*/  @!P1 LDG.E R7, desc[UR6][R6.64] ;  /* 0x0000000606079981 */ /* 0x000ea2000c1e1900 */
[----:B------:R-:W-:-:S05]  /*0110*/  MOV R12, UR4 ;  /* 0x00000004000c7c02 */ /* 0x000fca0008000f00 */
[----:B------:R-:W-:-:S05]  /*0120*/  IMAD.IADD R3, R3, 0x1, R12 ;  /* 0x0000000103037824 */ /* 0x000fca00078e020c */
[----:B------:R-:W-:-:S13]  /*0130*/  ISETP.GE.U32.AND P0, PT, R3, UR5, PT ;  /* 0x0000000503007c0c */ /* 0x000fda000bf06070 */
[----:B------:R-:W-:-:S04]  /*0140*/  @!P0 IMAD.WIDE.U32 R8, R3, 0x4, R8 ;  /* 0x0000000403088825 */ /* 0x000fc800078e0008 */
[----:B------:R-:W-:Y:S02]  /*0150*/  @!P0 IMAD.WIDE.U32 R10, R3, 0x4, R10 ;  /* 0x00000004030a8825 */ /* 0x000fe400078e000a */
[----:B------:R-:W3:Y:S04]  /*0160*/  @!P0 LDG.E R8, desc[UR6][R8.64] ;  /* 0x0000000608088981 */ /* 0x000ee8000c1e1900 */
[----:B------:R-:W3:Y:S01]  /*0170*/  @!P0 LDG.E R11, desc[UR6][R10.64] ;  /* 0x000000060a0b8981 */ /* 0x000ee2000c1e1900 */
[----:B------:R-:W0:Y:S01]  /*0180*/  S2UR UR5, SR_CgaCtaId ;  /* 0x00000000000579c3 */ /* 0x000e220000008800 */
[----:B------:R-:W-:Y:S02]  /*0190*/  UMOV UR4, 0x400 ;  /* 0x0000040000047882 */ /* 0x000fe40000000000 */
[----:B0-----:R-:W-:-:S06]  /*01a0*/  ULEA UR4, UR5, UR4, 0x18 ;  /* 0x0000000405047291 */ /* 0x001fcc000f8ec0ff */
[----:B------:R-:W-:Y:S02]  /*01b0*/  LEA R3, R2, UR4, 0x2 ;  /* 0x0000000402037c11 */ /* 0x000fe4000f8e10ff */
[----:B--2---:R-:W-:-:S04]  /*01c0*/  @!P1 ISETP.NE.AND P2, PT, R4, R7, PT ;  /* 0x000000070400920c */ /* 0x004fc80003f45270 */
[----:B------:R-:W-:Y:S02]  /*01d0*/  @!P1 FSEL R4, RZ, 1, P2 ;  /* 0x3f800000ff049808 */ /* 0x000fe40001000000 */
[----:B------:R-:W-:-:S03]  /*01e0*/  ISETP.GE.U32.AND P2, PT, R12, 0x42, PT ;  /* 0x000000420c00780c */ /* 0x000fc60003f46070 */
[----:B------:R-:W-:Y:S04]  /*01f0*/  @!P1 STS [R3], R4 ;  /* 0x0000000403009388 */ /* 0x000fe80000000800 */
[----:B------:R-:W0:Y:S01]  /*0200*/  @!P0 LDS R6, [R3] ;  /* 0x0000000003068984 */ /* 0x000e220000000800 */
[----:B---3--:R-:W-:-:S04]  /*0210*/  @!P0 ISETP.NE.AND P1, PT, R8, R11, PT ;  /* 0x0000000b0800820c */ /* 0x008fc80003f25270 */
[----:B------:R-:W-:Y:S02]  /*0220*/  @!P0 FSEL R5, RZ, 1, P1 ;  /* 0x3f800000ff058808 */ /* 0x000fe40000800000 */
[----:B------:R-:W-:-:S03]  /*0230*/  ISETP.GT.U32.AND P1, PT, R2, 0x1f, PT ;  /* 0x0000001f0200780c */ /* 0x000fc60003f24070 */
[----:B0-----:R-:W-:-:S05]  /*0240*/  @!P0 FADD R6, R5, R6 ;  /* 0x0000000605068221 */ /* 0x001fca0000000000 */
[----:B------:R0:W-:Y:S01]  /*0250*/  @!P0 STS [R3], R6 ;  /* 0x0000000603008388 */ /* 0x0001e20000000800 */
[----:B------:R-:W-:Y:S06]  /*0260*/  BAR.SYNC.DEFER_BLOCKING 0x0 ;  /* 0x0000000000007b1d */ /* 0x000fec0000010000 */
[----:B------:R-:W-:Y:S05]  /*0270*/  @!P2 BRA `(.L_x_205) ;  /* 0x00000000002ca947 */ /* 0x000fea0003800000 */
.L_x_206:
[----:B------:R-:W-:-:S04]  /*0280*/  SHF.R.U32.HI R7, RZ, 0x1, R12 ;  /* 0x00000001ff077819 */ /* 0x000fc8000001160c */
[----:B------:R-:W-:-:S13]  /*0290*/  ISETP.GE.U32.AND P0, PT, R2, R7, PT ;  /* 0x000000070200720c */ /* 0x000fda0003f06070 */
[----:B------:R-:W-:Y:S01]  /*02a0*/  @!P0 LEA R4, R7, R3, 0x2 ;  /* 0x0000000307048211 */ /* 0x000fe200078e10ff */
[----:B------:R-:W-:Y:S05]  /*02b0*/  @!P0 LDS R5, [R3] ;  /* 0x0000000003058984 */ /* 0x000fea0000000800 */
[----:B------:R-:W0:Y:S02]  /*02c0*/  @!P0 LDS R4, [R4] ;  /* 0x0000000004048984 */ /* 0x000e240000000800 */
[----:B0-----:R-:W-:-:S05]  /*02d0*/  @!P0 FADD R6, R4, R5 ;  /* 0x0000000504068221 */ /* 0x001fca0000000000 */
[----:B------:R1:W-:Y:S01]  /*02e0*/  @!P0 STS [R3], R6 ;  /* 0x0000000603008388 */ /* 0x0003e20000000800 */
[----:B------:R-:W-:Y:S01]  /*02f0*/  BAR.SYNC.DEFER_BLOCKING 0x0 ;  /* 0x0000000000007b1d */ /* 0x000fe20000010000 */
[----:B------:R-:W-:Y:S01]  /*0300*/  ISETP.GT.U32.AND P0, PT, R12, 0x83, PT ;  /* 0x000000830c00780c */ /* 0x000fe20003f04070 */
[----:B------:R-:W-:-:S12]  /*0310*/  IMAD.MOV.U32 R12, RZ, RZ, R7 ;  /* 0x000000ffff0c7224 */ /* 0x000fd800078e0007 */
[----:B-1----:R-:W-:Y:S05]  /*0320*/  @P0 BRA `(.L_x_206) ;  /* 0xfffffffc00d40947 */ /* 0x002fea000383ffff */
.L_x_205:
[----:B------:R-:W-:Y:S05]  /*0330*/  @P1 EXIT ;  /* 0x000000000000194d */ /* 0x000fea0003800000 */
[----:B------:R-:W-:Y:S01]  /*0340*/  LDS R4, [R3+0x80] ;  /* 0x0000800003047984 */ /* 0x000fe20000000800 */
[----:B------:R-:W-:-:S03]  /*0350*/  ISETP.NE.AND P0, PT, R2, RZ, PT ;  /* 0x000000ff0200720c */ /* 0x000fc60003f05270 */
[----:B------:R-:W1:Y:S02]  /*0360*/  LDS R5, [R3] ;  /* 0x0000000003057984 */ /* 0x000e640000000800 */
[----:B-1----:R-:W-:-:S05]  /*0370*/  FADD R4, R4, R5 ;  /* 0x0000000504047221 */ /* 0x002fca0000000000 */
[----:B------:R-:W-:Y:S04]  /*0380*/  STS [R3], R4 ;  /* 0x0000000403007388 */ /* 0x000fe80000000800 */
[----:B------:R-:W-:Y:S04]  /*0390*/  LDS R5, [R3+0x40] ;  /* 0x0000400003057984 */ /* 0x000fe80000000800 */
[----:B0-----:R-:W0:Y:S02]  /*03a0*/  LDS R6, [R3] ;  /* 0x0000000003067984 */ /* 0x001e240000000800 */
[----:B0-----:R-:W-:-:S05]  /*03b0*/  FADD R6, R5, R6 ;  /* 0x0000000605067221 */ /* 0x001fca0000000000 */
[----:B------:R-:W-:Y:S04]  /*03c0*/  STS [R3], R6 ;  /* 0x0000000603007388 */ /* 0x000fe80000000800 */
[----:B------:R-:W-:Y:S04]  /*03d0*/  LDS R5, [R3+0x20] ;  /* 0x0000200003057984 */ /* 0x000fe80000000800 */
[----:B------:R-:W0:Y:S02]  /*03e0*/  LDS R8, [R3] ;  /* 0x0000000003087984 */ /* 0x000e240000000800 */
        /* <DEDUP_REMOVED lines=13> */
[----:B------:R0:W-:Y:S01]  /*04c0*/  STS [R3], R6 ;  /* 0x0000000603007388 */ /* 0x0001e20000000800 */
[----:B------:R-:W-:Y:S05]  /*04d0*/  @P0 EXIT ;  /* 0x000000000000094d */ /* 0x000fea0003800000 */
[----:B------:R-:W1:Y:S01]  /*04e0*/  S2UR UR5, SR_CgaCtaId ;  /* 0x00000000000579c3 */ /* 0x000e620000008800 */
[----:B------:R-:W-:-:S07]  /*04f0*/  UMOV UR4, 0x400 ;  /* 0x0000040000047882 */ /* 0x000fce0000000000 */
[----:B0-----:R-:W0:Y:S01]  /*0500*/  LDC.64 R2, c[0x0][0x390] ;  /* 0x0000e400ff027b82 */ /* 0x001e220000000a00 */
[----:B-1----:R-:W-:Y:S01]  /*0510*/  ULEA UR4, UR5, UR4, 0x18 ;  /* 0x0000000405047291 */ /* 0x002fe2000f8ec0ff */
[----:B0-----:R-:W-:-:S08]  /*0520*/  IMAD.WIDE.U32 R2, R0, 0x4, R2 ;  /* 0x0000000400027825 */ /* 0x001fd000078e0002 */
[----:B------:R-:W0:Y:S02]  /*0530*/  LDS R4, [UR4] ;  /* 0x00000004ff047984 */ /* 0x000e240008000800 */
[----:B0-----:R-:W0:Y:S02]  /*0540*/  F2I.TRUNC.NTZ R5, R4 ;  /* 0x0000000400057305 */ /* 0x001e24000020f100 */
[----:B0-----:R-:W-:Y:S01]  /*0550*/  STG.E desc[UR6][R2.64], R5 ;  /* 0x0000000502007986 */ /* 0x001fe2000c101906 */
[----:B------:R-:W-:Y:S05]  /*0560*/  EXIT ;  /* 0x000000000000794d */ /* 0x000fea0003800000 */
.L_x_207:
        /* <DEDUP_REMOVED lines=9> */
.L_x_209:


//--------------------- .nv.shared._Z13_lenet_fusionILi500EEvPfPKfS2_S2_S2_S0_S0_S0_S0_S0_S0_Pii --------------------------
	.section	.nv.shared._Z13_lenet_fusionILi500EEvPfPKfS2_S2_S2_S0_S0_S0_S0_S0_S0_Pii,"aw",@nobits
	.sectionflags	@""
	.align	4
.nv.shared._Z13_lenet_fusionILi500EEvPfPKfS2_S2_S2_S0_S0_S0_S0_S0_S0_Pii:
	.zero		28412


//--------------------- .nv.shared.reserved.0     --------------------------
	.section	.nv.shared.reserved.0,"aw",@nobits
	.weak		__nv_reservedSMEM_offset_0_alias
	.size		__nv_reservedSMEM_offset_0_alias, 0, 64
	.other		__nv_reservedSMEM_offset_0_alias,@"STO_CUDA_RESERVED_SHARED STV_DEFAULT"
__nv_reservedSMEM_offset_0_alias:
	.zero		0
	.zero		64


//--------------------- .nv.shared._Z6reducePiS_S_i --------------------------
	.section	.nv.shared._Z6reducePiS_S_i,"aw",@nobits
	.sectionflags	@""
	.align	4
.nv.shared._Z6reducePiS_S_i:
	.zero		2048


//--------------------- .nv.constant0._Z13_lenet_fusionILi500EEvPfPKfS2_S2_S2_S0_S0_S0_S0_S0_S0_Pii --------------------------
	.section	.nv.constant0._Z13_lenet_fusionILi500EEvPfPKfS2_S2_S2_S0_S0_S0_S0_S0_S0_Pii,"a",@progbits
	.sectionflags	@""
	.align	4
.nv.constant0._Z13_lenet_fusionILi500EEvPfPKfS2_S2_S2_S0_S0_S0_S0_S0_S0_Pii:
	.zero		996


//--------------------- .nv.constant0._Z6reducePiS_S_i --------------------------
	.section	.nv.constant0._Z6reducePiS_S_i,"a",@progbits
	.sectionflags	@""
	.align	4
.nv.constant0._Z6reducePiS_S_i:
	.zero		924


//--------------------- SYMBOLS --------------------------

	.type		.nv.reservedSmem.offset0,@object
	.size		.nv.reservedSmem.offset0,0x4
	.type		.nv.reservedSmem.cap,@object
	.size		.nv.reservedSmem.cap,0x4
